//
// Generated by NVIDIA NVVM Compiler
//
// Compiler Build ID: CL-36424714
// Cuda compilation tools, release 13.0, V13.0.88
// Based on NVVM 20.0.0
//

.version 9.0
.target sm_100
.address_size 64

	// .globl	_Z7naiveMMPPKfS1_PPfi
// _ZZ8sharedMMPPKfS1_PPfiE2As has been demoted
// _ZZ8sharedMMPPKfS1_PPfiE2Bs has been demoted

.visible .entry _Z7naiveMMPPKfS1_PPfi(
	.param .u64 .ptr .align 1 _Z7naiveMMPPKfS1_PPfi_param_0,
	.param .u64 .ptr .align 1 _Z7naiveMMPPKfS1_PPfi_param_1,
	.param .u64 .ptr .align 1 _Z7naiveMMPPKfS1_PPfi_param_2,
	.param .u32 _Z7naiveMMPPKfS1_PPfi_param_3
)
{
	.reg .pred 	%p<10>;
	.reg .b32 	%r<31>;
	.reg .b32 	%f<112>;
	.reg .b64 	%rd<134>;

	ld.param.u64 	%rd15, [_Z7naiveMMPPKfS1_PPfi_param_0];
	ld.param.u64 	%rd17, [_Z7naiveMMPPKfS1_PPfi_param_1];
	ld.param.u64 	%rd16, [_Z7naiveMMPPKfS1_PPfi_param_2];
	ld.param.u32 	%r18, [_Z7naiveMMPPKfS1_PPfi_param_3];
	cvta.to.global.u64 	%rd1, %rd17;
	mov.u32 	%r19, %ntid.x;
	mov.u32 	%r20, %ctaid.x;
	mov.u32 	%r21, %tid.x;
	mad.lo.s32 	%r1, %r19, %r20, %r21;
	mov.u32 	%r22, %ntid.y;
	mov.u32 	%r23, %ctaid.y;
	mov.u32 	%r24, %tid.y;
	mad.lo.s32 	%r2, %r22, %r23, %r24;
	setp.lt.s32 	%p1, %r18, 1;
	mov.f32 	%f111, 0f00000000;
	@%p1 bra 	$L__BB0_13;
	cvta.to.global.u64 	%rd18, %rd15;
	mul.wide.u32 	%rd19, %r2, 8;
	add.s64 	%rd20, %rd18, %rd19;
	ld.global.u64 	%rd21, [%rd20];
	cvta.to.global.u64 	%rd2, %rd21;
	and.b32  	%r3, %r18, 15;
	setp.lt.u32 	%p2, %r18, 16;
	mov.f32 	%f111, 0f00000000;
	mov.b32 	%r28, 0;
	@%p2 bra 	$L__BB0_4;
	and.b32  	%r28, %r18, 2147483632;
	neg.s32 	%r26, %r28;
	add.s64 	%rd131, %rd2, 32;
	add.s64 	%rd130, %rd1, 64;
	mov.f32 	%f111, 0f00000000;
	mul.wide.s32 	%rd24, %r1, 4;
$L__BB0_3:
	.pragma "nounroll";
	ld.global.f32 	%f18, [%rd131+-32];
	ld.global.u64 	%rd22, [%rd130+-64];
	cvta.to.global.u64 	%rd23, %rd22;
	add.s64 	%rd25, %rd23, %rd24;
	ld.global.f32 	%f19, [%rd25];
	fma.rn.f32 	%f20, %f18, %f19, %f111;
	ld.global.f32 	%f21, [%rd131+-28];
	ld.global.u64 	%rd26, [%rd130+-56];
	cvta.to.global.u64 	%rd27, %rd26;
	add.s64 	%rd28, %rd27, %rd24;
	ld.global.f32 	%f22, [%rd28];
	fma.rn.f32 	%f23, %f21, %f22, %f20;
	ld.global.f32 	%f24, [%rd131+-24];
	ld.global.u64 	%rd29, [%rd130+-48];
	cvta.to.global.u64 	%rd30, %rd29;
	add.s64 	%rd31, %rd30, %rd24;
	ld.global.f32 	%f25, [%rd31];
	fma.rn.f32 	%f26, %f24, %f25, %f23;
	ld.global.f32 	%f27, [%rd131+-20];
	ld.global.u64 	%rd32, [%rd130+-40];
	cvta.to.global.u64 	%rd33, %rd32;
	add.s64 	%rd34, %rd33, %rd24;
	ld.global.f32 	%f28, [%rd34];
	fma.rn.f32 	%f29, %f27, %f28, %f26;
	ld.global.f32 	%f30, [%rd131+-16];
	ld.global.u64 	%rd35, [%rd130+-32];
	cvta.to.global.u64 	%rd36, %rd35;
	add.s64 	%rd37, %rd36, %rd24;
	ld.global.f32 	%f31, [%rd37];
	fma.rn.f32 	%f32, %f30, %f31, %f29;
	ld.global.f32 	%f33, [%rd131+-12];
	ld.global.u64 	%rd38, [%rd130+-24];
	cvta.to.global.u64 	%rd39, %rd38;
	add.s64 	%rd40, %rd39, %rd24;
	ld.global.f32 	%f34, [%rd40];
	fma.rn.f32 	%f35, %f33, %f34, %f32;
	ld.global.f32 	%f36, [%rd131+-8];
	ld.global.u64 	%rd41, [%rd130+-16];
	cvta.to.global.u64 	%rd42, %rd41;
	add.s64 	%rd43, %rd42, %rd24;
	ld.global.f32 	%f37, [%rd43];
	fma.rn.f32 	%f38, %f36, %f37, %f35;
	ld.global.f32 	%f39, [%rd131+-4];
	ld.global.u64 	%rd44, [%rd130+-8];
	cvta.to.global.u64 	%rd45, %rd44;
	add.s64 	%rd46, %rd45, %rd24;
	ld.global.f32 	%f40, [%rd46];
	fma.rn.f32 	%f41, %f39, %f40, %f38;
	ld.global.f32 	%f42, [%rd131];
	ld.global.u64 	%rd47, [%rd130];
	cvta.to.global.u64 	%rd48, %rd47;
	add.s64 	%rd49, %rd48, %rd24;
	ld.global.f32 	%f43, [%rd49];
	fma.rn.f32 	%f44, %f42, %f43, %f41;
	ld.global.f32 	%f45, [%rd131+4];
	ld.global.u64 	%rd50, [%rd130+8];
	cvta.to.global.u64 	%rd51, %rd50;
	add.s64 	%rd52, %rd51, %rd24;
	ld.global.f32 	%f46, [%rd52];
	fma.rn.f32 	%f47, %f45, %f46, %f44;
	ld.global.f32 	%f48, [%rd131+8];
	ld.global.u64 	%rd53, [%rd130+16];
	cvta.to.global.u64 	%rd54, %rd53;
	add.s64 	%rd55, %rd54, %rd24;
	ld.global.f32 	%f49, [%rd55];
	fma.rn.f32 	%f50, %f48, %f49, %f47;
	ld.global.f32 	%f51, [%rd131+12];
	ld.global.u64 	%rd56, [%rd130+24];
	cvta.to.global.u64 	%rd57, %rd56;
	add.s64 	%rd58, %rd57, %rd24;
	ld.global.f32 	%f52, [%rd58];
	fma.rn.f32 	%f53, %f51, %f52, %f50;
	ld.global.f32 	%f54, [%rd131+16];
	ld.global.u64 	%rd59, [%rd130+32];
	cvta.to.global.u64 	%rd60, %rd59;
	add.s64 	%rd61, %rd60, %rd24;
	ld.global.f32 	%f55, [%rd61];
	fma.rn.f32 	%f56, %f54, %f55, %f53;
	ld.global.f32 	%f57, [%rd131+20];
	ld.global.u64 	%rd62, [%rd130+40];
	cvta.to.global.u64 	%rd63, %rd62;
	add.s64 	%rd64, %rd63, %rd24;
	ld.global.f32 	%f58, [%rd64];
	fma.rn.f32 	%f59, %f57, %f58, %f56;
	ld.global.f32 	%f60, [%rd131+24];
	ld.global.u64 	%rd65, [%rd130+48];
	cvta.to.global.u64 	%rd66, %rd65;
	add.s64 	%rd67, %rd66, %rd24;
	ld.global.f32 	%f61, [%rd67];
	fma.rn.f32 	%f62, %f60, %f61, %f59;
	ld.global.f32 	%f63, [%rd131+28];
	ld.global.u64 	%rd68, [%rd130+56];
	cvta.to.global.u64 	%rd69, %rd68;
	add.s64 	%rd70, %rd69, %rd24;
	ld.global.f32 	%f64, [%rd70];
	fma.rn.f32 	%f111, %f63, %f64, %f62;
	add.s32 	%r26, %r26, 16;
	add.s64 	%rd131, %rd131, 64;
	add.s64 	%rd130, %rd130, 128;
	setp.ne.s32 	%p3, %r26, 0;
	@%p3 bra 	$L__BB0_3;
$L__BB0_4:
	setp.eq.s32 	%p4, %r3, 0;
	@%p4 bra 	$L__BB0_13;
	and.b32  	%r9, %r18, 7;
	setp.lt.u32 	%p5, %r3, 8;
	@%p5 bra 	$L__BB0_7;
	mul.wide.u32 	%rd71, %r28, 4;
	add.s64 	%rd72, %rd2, %rd71;
	ld.global.f32 	%f66, [%rd72];
	mul.wide.u32 	%rd73, %r28, 8;
	add.s64 	%rd74, %rd1, %rd73;
	ld.global.u64 	%rd75, [%rd74];
	cvta.to.global.u64 	%rd76, %rd75;
	mul.wide.s32 	%rd77, %r1, 4;
	add.s64 	%rd78, %rd76, %rd77;
	ld.global.f32 	%f67, [%rd78];
	fma.rn.f32 	%f68, %f66, %f67, %f111;
	ld.global.f32 	%f69, [%rd72+4];
	ld.global.u64 	%rd79, [%rd74+8];
	cvta.to.global.u64 	%rd80, %rd79;
	add.s64 	%rd81, %rd80, %rd77;
	ld.global.f32 	%f70, [%rd81];
	fma.rn.f32 	%f71, %f69, %f70, %f68;
	ld.global.f32 	%f72, [%rd72+8];
	ld.global.u64 	%rd82, [%rd74+16];
	cvta.to.global.u64 	%rd83, %rd82;
	add.s64 	%rd84, %rd83, %rd77;
	ld.global.f32 	%f73, [%rd84];
	fma.rn.f32 	%f74, %f72, %f73, %f71;
	ld.global.f32 	%f75, [%rd72+12];
	ld.global.u64 	%rd85, [%rd74+24];
	cvta.to.global.u64 	%rd86, %rd85;
	add.s64 	%rd87, %rd86, %rd77;
	ld.global.f32 	%f76, [%rd87];
	fma.rn.f32 	%f77, %f75, %f76, %f74;
	ld.global.f32 	%f78, [%rd72+16];
	ld.global.u64 	%rd88, [%rd74+32];
	cvta.to.global.u64 	%rd89, %rd88;
	add.s64 	%rd90, %rd89, %rd77;
	ld.global.f32 	%f79, [%rd90];
	fma.rn.f32 	%f80, %f78, %f79, %f77;
	ld.global.f32 	%f81, [%rd72+20];
	ld.global.u64 	%rd91, [%rd74+40];
	cvta.to.global.u64 	%rd92, %rd91;
	add.s64 	%rd93, %rd92, %rd77;
	ld.global.f32 	%f82, [%rd93];
	fma.rn.f32 	%f83, %f81, %f82, %f80;
	ld.global.f32 	%f84, [%rd72+24];
	ld.global.u64 	%rd94, [%rd74+48];
	cvta.to.global.u64 	%rd95, %rd94;
	add.s64 	%rd96, %rd95, %rd77;
	ld.global.f32 	%f85, [%rd96];
	fma.rn.f32 	%f86, %f84, %f85, %f83;
	ld.global.f32 	%f87, [%rd72+28];
	ld.global.u64 	%rd97, [%rd74+56];
	cvta.to.global.u64 	%rd98, %rd97;
	add.s64 	%rd99, %rd98, %rd77;
	ld.global.f32 	%f88, [%rd99];
	fma.rn.f32 	%f111, %f87, %f88, %f86;
	add.s32 	%r28, %r28, 8;
$L__BB0_7:
	setp.eq.s32 	%p6, %r9, 0;
	@%p6 bra 	$L__BB0_13;
	and.b32  	%r12, %r18, 3;
	setp.lt.u32 	%p7, %r9, 4;
	@%p7 bra 	$L__BB0_10;
	mul.wide.u32 	%rd100, %r28, 4;
	add.s64 	%rd101, %rd2, %rd100;
	ld.global.f32 	%f90, [%rd101];
	mul.wide.u32 	%rd102, %r28, 8;
	add.s64 	%rd103, %rd1, %rd102;
	ld.global.u64 	%rd104, [%rd103];
	cvta.to.global.u64 	%rd105, %rd104;
	mul.wide.s32 	%rd106, %r1, 4;
	add.s64 	%rd107, %rd105, %rd106;
	ld.global.f32 	%f91, [%rd107];
	fma.rn.f32 	%f92, %f90, %f91, %f111;
	ld.global.f32 	%f93, [%rd101+4];
	ld.global.u64 	%rd108, [%rd103+8];
	cvta.to.global.u64 	%rd109, %rd108;
	add.s64 	%rd110, %rd109, %rd106;
	ld.global.f32 	%f94, [%rd110];
	fma.rn.f32 	%f95, %f93, %f94, %f92;
	ld.global.f32 	%f96, [%rd101+8];
	ld.global.u64 	%rd111, [%rd103+16];
	cvta.to.global.u64 	%rd112, %rd111;
	add.s64 	%rd113, %rd112, %rd106;
	ld.global.f32 	%f97, [%rd113];
	fma.rn.f32 	%f98, %f96, %f97, %f95;
	ld.global.f32 	%f99, [%rd101+12];
	ld.global.u64 	%rd114, [%rd103+24];
	cvta.to.global.u64 	%rd115, %rd114;
	add.s64 	%rd116, %rd115, %rd106;
	ld.global.f32 	%f100, [%rd116];
	fma.rn.f32 	%f111, %f99, %f100, %f98;
	add.s32 	%r28, %r28, 4;
$L__BB0_10:
	setp.eq.s32 	%p8, %r12, 0;
	@%p8 bra 	$L__BB0_13;
	mul.wide.u32 	%rd117, %r28, 8;
	add.s64 	%rd133, %rd1, %rd117;
	mul.wide.u32 	%rd118, %r28, 4;
	add.s64 	%rd132, %rd2, %rd118;
	neg.s32 	%r30, %r12;
	mul.wide.s32 	%rd121, %r1, 4;
$L__BB0_12:
	.pragma "nounroll";
	ld.global.f32 	%f101, [%rd132];
	ld.global.u64 	%rd119, [%rd133];
	cvta.to.global.u64 	%rd120, %rd119;
	add.s64 	%rd122, %rd120, %rd121;
	ld.global.f32 	%f102, [%rd122];
	fma.rn.f32 	%f111, %f101, %f102, %f111;
	add.s64 	%rd133, %rd133, 8;
	add.s64 	%rd132, %rd132, 4;
	add.s32 	%r30, %r30, 1;
	setp.ne.s32 	%p9, %r30, 0;
	@%p9 bra 	$L__BB0_12;
$L__BB0_13:
	cvta.to.global.u64 	%rd123, %rd16;
	mul.wide.u32 	%rd124, %r2, 8;
	add.s64 	%rd125, %rd123, %rd124;
	ld.global.u64 	%rd126, [%rd125];
	cvta.to.global.u64 	%rd127, %rd126;
	mul.wide.s32 	%rd128, %r1, 4;
	add.s64 	%rd129, %rd127, %rd128;
	st.global.f32 	[%rd129], %f111;
	ret;

}
	// .globl	_Z8sharedMMPPKfS1_PPfi
.visible .entry _Z8sharedMMPPKfS1_PPfi(
	.param .u64 .ptr .align 1 _Z8sharedMMPPKfS1_PPfi_param_0,
	.param .u64 .ptr .align 1 _Z8sharedMMPPKfS1_PPfi_param_1,
	.param .u64 .ptr .align 1 _Z8sharedMMPPKfS1_PPfi_param_2,
	.param .u32 _Z8sharedMMPPKfS1_PPfi_param_3
)
{
	.reg .pred 	%p<12>;
	.reg .b32 	%r<63>;
	.reg .b32 	%f<121>;
	.reg .b64 	%rd<25>;
	// demoted variable
	.shared .align 4 .b8 _ZZ8sharedMMPPKfS1_PPfiE2As[4096];
	// demoted variable
	.shared .align 4 .b8 _ZZ8sharedMMPPKfS1_PPfiE2Bs[4096];
	ld.param.u64 	%rd3, [_Z8sharedMMPPKfS1_PPfi_param_0];
	ld.param.u64 	%rd4, [_Z8sharedMMPPKfS1_PPfi_param_1];
	ld.param.u64 	%rd5, [_Z8sharedMMPPKfS1_PPfi_param_2];
	ld.param.u32 	%r31, [_Z8sharedMMPPKfS1_PPfi_param_3];
	mov.u32 	%r32, %ntid.x;
	mov.u32 	%r33, %ctaid.x;
	mov.u32 	%r1, %tid.x;
	mad.lo.s32 	%r2, %r32, %r33, %r1;
	mov.u32 	%r34, %ntid.y;
	mov.u32 	%r35, %ctaid.y;
	mov.u32 	%r3, %tid.y;
	mad.lo.s32 	%r4, %r34, %r35, %r3;
	setp.lt.s32 	%p1, %r31, 1;
	mov.f32 	%f119, 0f00000000;
	@%p1 bra 	$L__BB1_16;
	cvta.to.global.u64 	%rd6, %rd3;
	mul.wide.u32 	%rd7, %r4, 8;
	add.s64 	%rd1, %rd6, %rd7;
	shl.b32 	%r37, %r3, 7;
	mov.u32 	%r38, _ZZ8sharedMMPPKfS1_PPfiE2As;
	add.s32 	%r5, %r38, %r37;
	shl.b32 	%r39, %r1, 2;
	mov.u32 	%r40, _ZZ8sharedMMPPKfS1_PPfiE2Bs;
	add.s32 	%r6, %r40, %r39;
	and.b32  	%r7, %r31, 15;
	add.s32 	%r8, %r7, -1;
	and.b32  	%r9, %r31, 7;
	add.s32 	%r10, %r9, -1;
	and.b32  	%r11, %r31, 2147483632;
	and.b32  	%r12, %r31, 3;
	neg.s32 	%r13, %r11;
	add.s32 	%r14, %r5, 32;
	add.s32 	%r15, %r6, 1024;
	cvta.to.global.u64 	%rd2, %rd4;
	mov.f32 	%f119, 0f00000000;
	mov.b32 	%r56, 0;
	mul.wide.s32 	%rd16, %r2, 4;
$L__BB1_2:
	setp.lt.u32 	%p2, %r31, 16;
	ld.global.u64 	%rd8, [%rd1];
	cvta.to.global.u64 	%rd9, %rd8;
	mul.wide.u32 	%rd10, %r56, 4;
	add.s64 	%rd11, %rd9, %rd10;
	ld.global.f32 	%f20, [%rd11];
	shl.b32 	%r42, %r56, 2;
	add.s32 	%r43, %r5, %r42;
	st.shared.f32 	[%r43], %f20;
	mul.wide.u32 	%rd12, %r56, 8;
	add.s64 	%rd13, %rd2, %rd12;
	ld.global.u64 	%rd14, [%rd13];
	cvta.to.global.u64 	%rd15, %rd14;
	add.s64 	%rd17, %rd15, %rd16;
	ld.global.f32 	%f21, [%rd17];
	shl.b32 	%r44, %r56, 7;
	add.s32 	%r45, %r6, %r44;
	st.shared.f32 	[%r45], %f21;
	bar.sync 	0;
	mov.b32 	%r61, 0;
	@%p2 bra 	$L__BB1_5;
	mov.u32 	%r57, %r15;
	mov.u32 	%r58, %r14;
	mov.u32 	%r59, %r13;
$L__BB1_4:
	.pragma "nounroll";
	ld.shared.f32 	%f22, [%r58+-32];
	ld.shared.f32 	%f23, [%r57+-1024];
	fma.rn.f32 	%f24, %f22, %f23, %f119;
	ld.shared.f32 	%f25, [%r58+-28];
	ld.shared.f32 	%f26, [%r57+-896];
	fma.rn.f32 	%f27, %f25, %f26, %f24;
	ld.shared.f32 	%f28, [%r58+-24];
	ld.shared.f32 	%f29, [%r57+-768];
	fma.rn.f32 	%f30, %f28, %f29, %f27;
	ld.shared.f32 	%f31, [%r58+-20];
	ld.shared.f32 	%f32, [%r57+-640];
	fma.rn.f32 	%f33, %f31, %f32, %f30;
	ld.shared.f32 	%f34, [%r58+-16];
	ld.shared.f32 	%f35, [%r57+-512];
	fma.rn.f32 	%f36, %f34, %f35, %f33;
	ld.shared.f32 	%f37, [%r58+-12];
	ld.shared.f32 	%f38, [%r57+-384];
	fma.rn.f32 	%f39, %f37, %f38, %f36;
	ld.shared.f32 	%f40, [%r58+-8];
	ld.shared.f32 	%f41, [%r57+-256];
	fma.rn.f32 	%f42, %f40, %f41, %f39;
	ld.shared.f32 	%f43, [%r58+-4];
	ld.shared.f32 	%f44, [%r57+-128];
	fma.rn.f32 	%f45, %f43, %f44, %f42;
	ld.shared.f32 	%f46, [%r58];
	ld.shared.f32 	%f47, [%r57];
	fma.rn.f32 	%f48, %f46, %f47, %f45;
	ld.shared.f32 	%f49, [%r58+4];
	ld.shared.f32 	%f50, [%r57+128];
	fma.rn.f32 	%f51, %f49, %f50, %f48;
	ld.shared.f32 	%f52, [%r58+8];
	ld.shared.f32 	%f53, [%r57+256];
	fma.rn.f32 	%f54, %f52, %f53, %f51;
	ld.shared.f32 	%f55, [%r58+12];
	ld.shared.f32 	%f56, [%r57+384];
	fma.rn.f32 	%f57, %f55, %f56, %f54;
	ld.shared.f32 	%f58, [%r58+16];
	ld.shared.f32 	%f59, [%r57+512];
	fma.rn.f32 	%f60, %f58, %f59, %f57;
	ld.shared.f32 	%f61, [%r58+20];
	ld.shared.f32 	%f62, [%r57+640];
	fma.rn.f32 	%f63, %f61, %f62, %f60;
	ld.shared.f32 	%f64, [%r58+24];
	ld.shared.f32 	%f65, [%r57+768];
	fma.rn.f32 	%f66, %f64, %f65, %f63;
	ld.shared.f32 	%f67, [%r58+28];
	ld.shared.f32 	%f68, [%r57+896];
	fma.rn.f32 	%f119, %f67, %f68, %f66;
	add.s32 	%r59, %r59, 16;
	add.s32 	%r58, %r58, 64;
	add.s32 	%r57, %r57, 2048;
	setp.ne.s32 	%p3, %r59, 0;
	mov.u32 	%r61, %r11;
	@%p3 bra 	$L__BB1_4;
$L__BB1_5:
	setp.eq.s32 	%p4, %r7, 0;
	@%p4 bra 	$L__BB1_15;
	setp.lt.u32 	%p5, %r8, 7;
	@%p5 bra 	$L__BB1_8;
	shl.b32 	%r46, %r61, 2;
	add.s32 	%r47, %r5, %r46;
	ld.shared.f32 	%f70, [%r47];
	shl.b32 	%r48, %r61, 7;
	add.s32 	%r49, %r6, %r48;
	ld.shared.f32 	%f71, [%r49];
	fma.rn.f32 	%f72, %f70, %f71, %f119;
	ld.shared.f32 	%f73, [%r47+4];
	ld.shared.f32 	%f74, [%r49+128];
	fma.rn.f32 	%f75, %f73, %f74, %f72;
	ld.shared.f32 	%f76, [%r47+8];
	ld.shared.f32 	%f77, [%r49+256];
	fma.rn.f32 	%f78, %f76, %f77, %f75;
	ld.shared.f32 	%f79, [%r47+12];
	ld.shared.f32 	%f80, [%r49+384];
	fma.rn.f32 	%f81, %f79, %f80, %f78;
	ld.shared.f32 	%f82, [%r47+16];
	ld.shared.f32 	%f83, [%r49+512];
	fma.rn.f32 	%f84, %f82, %f83, %f81;
	ld.shared.f32 	%f85, [%r47+20];
	ld.shared.f32 	%f86, [%r49+640];
	fma.rn.f32 	%f87, %f85, %f86, %f84;
	ld.shared.f32 	%f88, [%r47+24];
	ld.shared.f32 	%f89, [%r49+768];
	fma.rn.f32 	%f90, %f88, %f89, %f87;
	ld.shared.f32 	%f91, [%r47+28];
	ld.shared.f32 	%f92, [%r49+896];
	fma.rn.f32 	%f119, %f91, %f92, %f90;
	add.s32 	%r61, %r61, 8;
$L__BB1_8:
	setp.eq.s32 	%p6, %r9, 0;
	@%p6 bra 	$L__BB1_15;
	setp.lt.u32 	%p7, %r10, 3;
	@%p7 bra 	$L__BB1_11;
	shl.b32 	%r50, %r61, 2;
	add.s32 	%r51, %r5, %r50;
	ld.shared.f32 	%f94, [%r51];
	shl.b32 	%r52, %r61, 7;
	add.s32 	%r53, %r6, %r52;
	ld.shared.f32 	%f95, [%r53];
	fma.rn.f32 	%f96, %f94, %f95, %f119;
	ld.shared.f32 	%f97, [%r51+4];
	ld.shared.f32 	%f98, [%r53+128];
	fma.rn.f32 	%f99, %f97, %f98, %f96;
	ld.shared.f32 	%f100, [%r51+8];
	ld.shared.f32 	%f101, [%r53+256];
	fma.rn.f32 	%f102, %f100, %f101, %f99;
	ld.shared.f32 	%f103, [%r51+12];
	ld.shared.f32 	%f104, [%r53+384];
	fma.rn.f32 	%f119, %f103, %f104, %f102;
	add.s32 	%r61, %r61, 4;
$L__BB1_11:
	setp.eq.s32 	%p8, %r12, 0;
	@%p8 bra 	$L__BB1_15;
	setp.eq.s32 	%p9, %r12, 1;
	shl.b32 	%r54, %r61, 2;
	add.s32 	%r28, %r5, %r54;
	ld.shared.f32 	%f105, [%r28];
	shl.b32 	%r55, %r61, 7;
	add.s32 	%r29, %r6, %r55;
	ld.shared.f32 	%f106, [%r29];
	fma.rn.f32 	%f119, %f105, %f106, %f119;
	@%p9 bra 	$L__BB1_15;
	setp.eq.s32 	%p10, %r12, 2;
	ld.shared.f32 	%f107, [%r28+4];
	ld.shared.f32 	%f108, [%r29+128];
	fma.rn.f32 	%f119, %f107, %f108, %f119;
	@%p10 bra 	$L__BB1_15;
	ld.shared.f32 	%f109, [%r28+8];
	ld.shared.f32 	%f110, [%r29+256];
	fma.rn.f32 	%f119, %f109, %f110, %f119;
$L__BB1_15:
	bar.sync 	0;
	add.s32 	%r56, %r56, 1;
	setp.ne.s32 	%p11, %r56, %r31;
	@%p11 bra 	$L__BB1_2;
$L__BB1_16:
	cvta.to.global.u64 	%rd18, %rd5;
	mul.wide.u32 	%rd19, %r4, 8;
	add.s64 	%rd20, %rd18, %rd19;
	ld.global.u64 	%rd21, [%rd20];
	cvta.to.global.u64 	%rd22, %rd21;
	mul.wide.s32 	%rd23, %r2, 4;
	add.s64 	%rd24, %rd22, %rd23;
	st.global.f32 	[%rd24], %f119;
	ret;

}


// ===== COMPILED SASS (sm_100) =====

	.target	sm_100

	.elftype	@"ET_EXEC"


//--------------------- .note.nv.tkinfo           --------------------------
	.section	.note.nv.tkinfo,"",@"SHT_NOTE"
	.sectionflags	@"SHF_NOTE_NV_TKINFO"
	.tkinfo
        /*0018*/ 	.word	0x00000002
        /*0030*/ 	.string	""
        /*0030*/ 	.string	"ptxas"
        /*0030*/ 	.string	"Cuda compilation tools, release 13.0, V13.0.88"
        /*0030*/ 	.string	"Build cuda_13.0.r13.0/compiler.36424714_0"
        /*0030*/ 	.string	"-arch sm_100 -m 64 "



//--------------------- .note.nv.cuinfo           --------------------------
	.section	.note.nv.cuinfo,"",@"SHT_NOTE"
	.sectionflags	@"SHF_NOTE_NV_CUINFO"
        /*0018*/ 	.short	0x0002
        /*001a*/ 	.short	0x0064
        /*001c*/ 	.short	0x0082
	.zero		2


//--------------------- .nv.info                  --------------------------
	.section	.nv.info,"",@"SHT_CUDA_INFO"
	.align	4


	//----- nvinfo : EIATTR_REGCOUNT
	.align		4
        /*0000*/ 	.byte	0x04, 0x2f
        /*0002*/ 	.short	(.L_1 - .L_0)
	.align		4
.L_0:
        /*0004*/ 	.word	index@(_Z7naiveMMPPKfS1_PPfi)
        /*0008*/ 	.word	0x00000020


	//----- nvinfo : EIATTR_FRAME_SIZE
	.align		4
.L_1:
        /*000c*/ 	.byte	0x04, 0x11
        /*000e*/ 	.short	(.L_3 - .L_2)
	.align		4
.L_2:
        /*0010*/ 	.word	index@(_Z7naiveMMPPKfS1_PPfi)
        /*0014*/ 	.word	0x00000000


	//----- nvinfo : EIATTR_REGCOUNT
	.align		4
.L_3:
        /*0018*/ 	.byte	0x04, 0x2f
        /*001a*/ 	.short	(.L_5 - .L_4)
	.align		4
.L_4:
        /*001c*/ 	.word	index@(_Z8sharedMMPPKfS1_PPfi)
        /*0020*/ 	.word	0x00000020


	//----- nvinfo : EIATTR_FRAME_SIZE
	.align		4
.L_5:
        /*0024*/ 	.byte	0x04, 0x11
        /*0026*/ 	.short	(.L_7 - .L_6)
	.align		4
.L_6:
        /*0028*/ 	.word	index@(_Z8sharedMMPPKfS1_PPfi)
        /*002c*/ 	.word	0x00000000


	//----- nvinfo : EIATTR_MIN_STACK_SIZE
	.align		4
.L_7:
        /*0030*/ 	.byte	0x04, 0x12
        /*0032*/ 	.short	(.L_9 - .L_8)
	.align		4
.L_8:
        /*0034*/ 	.word	index@(_Z8sharedMMPPKfS1_PPfi)
        /*0038*/ 	.word	0x00000000


	//----- nvinfo : EIATTR_MIN_STACK_SIZE
	.align		4
.L_9:
        /*003c*/ 	.byte	0x04, 0x12
        /*003e*/ 	.short	(.L_11 - .L_10)
	.align		4
.L_10:
        /*0040*/ 	.word	index@(_Z7naiveMMPPKfS1_PPfi)
        /*0044*/ 	.word	0x00000000
.L_11:


//--------------------- .nv.compat                --------------------------
	.section	.nv.compat,"",@"SHT_CUDA_COMPAT_INFO"
	.align	4
        /*0000*/ 	.byte	0x02, 0x09, 0x00, 0x00, 0x02, 0x02, 0x01, 0x00, 0x02, 0x05, 0x05, 0x00, 0x03, 0x07, 0x01, 0x01
        /*0010*/ 	.byte	0x02, 0x03, 0x00, 0x00, 0x02, 0x06, 0x01, 0x00, 0x04, 0x0b, 0x08, 0x00, 0x09, 0x00, 0x00, 0x00
        /*0020*/ 	.byte	0x00, 0x00, 0x00, 0x00


//--------------------- .nv.info._Z8sharedMMPPKfS1_PPfi --------------------------
	.section	.nv.info._Z8sharedMMPPKfS1_PPfi,"",@"SHT_CUDA_INFO"
	.sectionflags	@""
	.align	4


	//----- nvinfo : EIATTR_CUDA_API_VERSION
	.align		4
        /*0000*/ 	.byte	0x04, 0x37
        /*0002*/ 	.short	(.L_13 - .L_12)
.L_12:
        /*0004*/ 	.word	0x00000082


	//----- nvinfo : EIATTR_KPARAM_INFO
	.align		4
.L_13:
        /*0008*/ 	.byte	0x04, 0x17
        /*000a*/ 	.short	(.L_15 - .L_14)
.L_14:
        /*000c*/ 	.word	0x00000000
        /*0010*/ 	.short	0x0003
        /*0012*/ 	.short	0x0018
        /*0014*/ 	.byte	0x00, 0xf0, 0x11, 0x00


	//----- nvinfo : EIATTR_KPARAM_INFO
	.align		4
.L_15:
        /*0018*/ 	.byte	0x04, 0x17
        /*001a*/ 	.short	(.L_17 - .L_16)
.L_16:
        /*001c*/ 	.word	0x00000000
        /*0020*/ 	.short	0x0002
        /*0022*/ 	.short	0x0010
        /*0024*/ 	.byte	0x00, 0xf5, 0x21, 0x00


	//----- nvinfo : EIATTR_KPARAM_INFO
	.align		4
.L_17:
        /*0028*/ 	.byte	0x04, 0x17
        /*002a*/ 	.short	(.L_19 - .L_18)
.L_18:
        /*002c*/ 	.word	0x00000000
        /*0030*/ 	.short	0x0001
        /*0032*/ 	.short	0x0008
        /*0034*/ 	.byte	0x00, 0xf5, 0x21, 0x00


	//----- nvinfo : EIATTR_KPARAM_INFO
	.align		4
.L_19:
        /*0038*/ 	.byte	0x04, 0x17
        /*003a*/ 	.short	(.L_21 - .L_20)
.L_20:
        /*003c*/ 	.word	0x00000000
        /*0040*/ 	.short	0x0000
        /*0042*/ 	.short	0x0000
        /*0044*/ 	.byte	0x00, 0xf5, 0x21, 0x00


	//----- nvinfo : EIATTR_SPARSE_MMA_MASK
	.align		4
.L_21:
        /*0048*/ 	.byte	0x03, 0x50
        /*004a*/ 	.short	0x0000


	//----- nvinfo : EIATTR_MAXREG_COUNT
	.align		4
        /*004c*/ 	.byte	0x03, 0x1b
        /*004e*/ 	.short	0x00ff


	//----- nvinfo : EIATTR_NUM_BARRIERS
	.align		4
        /*0050*/ 	.byte	0x02, 0x4c
        /*0052*/ 	.byte	0x01
	.zero		1


	//----- nvinfo : EIATTR_MERCURY_ISA_VERSION
	.align		4
        /*0054*/ 	.byte	0x03, 0x5f
        /*0056*/ 	.short	0x0101


	//----- nvinfo : EIATTR_UNUSED_LOAD_BYTE_OFFSET
	.align		4
        /*0058*/ 	.byte	0x04, 0x44
        /*005a*/ 	.short	(.L_23 - .L_22)


	//   ....[0]....
.L_22:
        /*005c*/ 	.word	0x00000900
        /*0060*/ 	.word	0x00000fff


	//----- nvinfo : EIATTR_VRC_CTA_INIT_COUNT
	.align		4
.L_23:
        /*0064*/ 	.byte	0x02, 0x4a
	.zero		1
	.zero		1


	//----- nvinfo : EIATTR_EXIT_INSTR_OFFSETS
	.align		4
        /*0068*/ 	.byte	0x04, 0x1c
        /*006a*/ 	.short	(.L_25 - .L_24)


	//   ....[0]....
.L_24:
        /*006c*/ 	.word	0x00000a00


	//----- nvinfo : EIATTR_CBANK_PARAM_SIZE
	.align		4
.L_25:
        /*0070*/ 	.byte	0x03, 0x19
        /*0072*/ 	.short	0x001c


	//----- nvinfo : EIATTR_PARAM_CBANK
	.align		4
        /*0074*/ 	.byte	0x04, 0x0a
        /*0076*/ 	.short	(.L_27 - .L_26)
	.align		4
.L_26:
        /*0078*/ 	.word	index@(.nv.constant0._Z8sharedMMPPKfS1_PPfi)
        /*007c*/ 	.short	0x0380
        /*007e*/ 	.short	0x001c


	//----- nvinfo : EIATTR_SW_WAR
	.align		4
.L_27:
        /*0080*/ 	.byte	0x04, 0x36
        /*0082*/ 	.short	(.L_29 - .L_28)
.L_28:
        /*0084*/ 	.word	0x00000008
.L_29:


//--------------------- .nv.info._Z7naiveMMPPKfS1_PPfi --------------------------
	.section	.nv.info._Z7naiveMMPPKfS1_PPfi,"",@"SHT_CUDA_INFO"
	.sectionflags	@""
	.align	4


	//----- nvinfo : EIATTR_CUDA_API_VERSION
	.align		4
        /*0000*/ 	.byte	0x04, 0x37
        /*0002*/ 	.short	(.L_31 - .L_30)
.L_30:
        /*0004*/ 	.word	0x00000082


	//----- nvinfo : EIATTR_KPARAM_INFO
	.align		4
.L_31:
        /*0008*/ 	.byte	0x04, 0x17
        /*000a*/ 	.short	(.L_33 - .L_32)
.L_32:
        /*000c*/ 	.word	0x00000000
        /*0010*/ 	.short	0x0003
        /*0012*/ 	.short	0x0018
        /*0014*/ 	.byte	0x00, 0xf0, 0x11, 0x00


	//----- nvinfo : EIATTR_KPARAM_INFO
	.align		4
.L_33:
        /*0018*/ 	.byte	0x04, 0x17
        /*001a*/ 	.short	(.L_35 - .L_34)
.L_34:
        /*001c*/ 	.word	0x00000000
        /*0020*/ 	.short	0x0002
        /*0022*/ 	.short	0x0010
        /*0024*/ 	.byte	0x00, 0xf5, 0x21, 0x00


	//----- nvinfo : EIATTR_KPARAM_INFO
	.align		4
.L_35:
        /*0028*/ 	.byte	0x04, 0x17
        /*002a*/ 	.short	(.L_37 - .L_36)
.L_36:
        /*002c*/ 	.word	0x00000000
        /*0030*/ 	.short	0x0001
        /*0032*/ 	.short	0x0008
        /*0034*/ 	.byte	0x00, 0xf5, 0x21, 0x00


	//----- nvinfo : EIATTR_KPARAM_INFO
	.align		4
.L_37:
        /*0038*/ 	.byte	0x04, 0x17
        /*003a*/ 	.short	(.L_39 - .L_38)
.L_38:
        /*003c*/ 	.word	0x00000000
        /*0040*/ 	.short	0x0000
        /*0042*/ 	.short	0x0000
        /*0044*/ 	.byte	0x00, 0xf5, 0x21, 0x00


	//----- nvinfo : EIATTR_SPARSE_MMA_MASK
	.align		4
.L_39:
        /*0048*/ 	.byte	0x03, 0x50
        /*004a*/ 	.short	0x0000


	//----- nvinfo : EIATTR_MAXREG_COUNT
	.align		4
        /*004c*/ 	.byte	0x03, 0x1b
        /*004e*/ 	.short	0x00ff


	//----- nvinfo : EIATTR_MERCURY_ISA_VERSION
	.align		4
        /*0050*/ 	.byte	0x03, 0x5f
        /*0052*/ 	.short	0x0101


	//----- nvinfo : EIATTR_VRC_CTA_INIT_COUNT
	.align		4
        /*0054*/ 	.byte	0x02, 0x4a
	.zero		1
	.zero		1


	//----- nvinfo : EIATTR_EXIT_INSTR_OFFSETS
	.align		4
        /*0058*/ 	.byte	0x04, 0x1c
        /*005a*/ 	.short	(.L_41 - .L_40)


	//   ....[0]....
.L_40:
        /*005c*/ 	.word	0x00000e40


	//----- nvinfo : EIATTR_CBANK_PARAM_SIZE
	.align		4
.L_41:
        /*0060*/ 	.byte	0x03, 0x19
        /*0062*/ 	.short	0x001c


	//----- nvinfo : EIATTR_PARAM_CBANK
	.align		4
        /*0064*/ 	.byte	0x04, 0x0a
        /*0066*/ 	.short	(.L_43 - .L_42)
	.align		4
.L_42:
        /*0068*/ 	.word	index@(.nv.constant0._Z7naiveMMPPKfS1_PPfi)
        /*006c*/ 	.short	0x0380
        /*006e*/ 	.short	0x001c


	//----- nvinfo : EIATTR_SW_WAR
	.align		4
.L_43:
        /*0070*/ 	.byte	0x04, 0x36
        /*0072*/ 	.short	(.L_45 - .L_44)
.L_44:
        /*0074*/ 	.word	0x00000008
.L_45:


//--------------------- .nv.callgraph             --------------------------
	.section	.nv.callgraph,"",@"SHT_CUDA_CALLGRAPH"
	.align	4
	.sectionentsize	8
	.align		4
        /*0000*/ 	.word	0x00000000
	.align		4
        /*0004*/ 	.word	0xffffffff
	.align		4
        /*0008*/ 	.word	0x00000000
	.align		4
        /*000c*/ 	.word	0xfffffffe
	.align		4
        /*0010*/ 	.word	0x00000000
	.align		4
        /*0014*/ 	.word	0xfffffffd
	.align		4
        /*0018*/ 	.word	0x00000000
	.align		4
        /*001c*/ 	.word	0xfffffffc


//--------------------- .text._Z8sharedMMPPKfS1_PPfi --------------------------
	.section	.text._Z8sharedMMPPKfS1_PPfi,"ax",@progbits
	.align	128
        .global         _Z8sharedMMPPKfS1_PPfi
        .type           _Z8sharedMMPPKfS1_PPfi,@function
        .size           _Z8sharedMMPPKfS1_PPfi,(.L_x_15 - _Z8sharedMMPPKfS1_PPfi)
        .other          _Z8sharedMMPPKfS1_PPfi,@"STO_CUDA_ENTRY STV_DEFAULT"
_Z8sharedMMPPKfS1_PPfi:
.text._Z8sharedMMPPKfS1_PPfi:
[----:B------:R-:W-:Y:S08]  /*0000*/  LDC R1, c[0x0][0x37c] ;  /* 0x0000df00ff017b82 */ /* 0x000ff00000000800 */
[----:B------:R-:W0:Y:S01]  /*0010*/  LDC R0, c[0x0][0x398] ;  /* 0x0000e600ff007b82 */ /* 0x000e220000000800 */
[----:B------:R-:W1:Y:S01]  /*0020*/  S2R R20, SR_CTAID.X ;  /* 0x0000000000147919 */ /* 0x000e620000002500 */
[----:B------:R-:W1:Y:S01]  /*0030*/  LDCU UR4, c[0x0][0x360] ;  /* 0x00006c00ff0477ac */ /* 0x000e620008000800 */
[----:B------:R-:W-:Y:S01]  /*0040*/  HFMA2 R25, -RZ, RZ, 0, 0 ;  /* 0x00000000ff197431 */ /* 0x000fe200000001ff */
[----:B------:R-:W1:Y:S01]  /*0050*/  S2R R17, SR_TID.X ;  /* 0x0000000000117919 */ /* 0x000e620000002100 */
[----:B------:R-:W2:Y:S01]  /*0060*/  LDCU UR5, c[0x0][0x364] ;  /* 0x00006c80ff0577ac */ /* 0x000ea20008000800 */
[----:B------:R-:W2:Y:S01]  /*0070*/  S2R R18, SR_CTAID.Y ;  /* 0x0000000000127919 */ /* 0x000ea20000002600 */
[----:B------:R-:W3:Y:S01]  /*0080*/  LDCU.64 UR8, c[0x0][0x358] ;  /* 0x00006b00ff0877ac */ /* 0x000ee20008000a00 */
[----:B------:R-:W2:Y:S01]  /*0090*/  S2R R19, SR_TID.Y ;  /* 0x0000000000137919 */ /* 0x000ea20000002200 */
[----:B0-----:R-:W-:Y:S01]  /*00a0*/  ISETP.GE.AND P0, PT, R0, 0x1, PT ;  /* 0x000000010000780c */ /* 0x001fe20003f06270 */
[----:B-1----:R-:W-:-:S02]  /*00b0*/  IMAD R20, R20, UR4, R17 ;  /* 0x0000000414147c24 */ /* 0x002fc4000f8e0211 */
[----:B--2---:R-:W-:-:S10]  /*00c0*/  IMAD R18, R18, UR5, R19 ;  /* 0x0000000512127c24 */ /* 0x004fd4000f8e0213 */
[----:B---3--:R-:W-:Y:S05]  /*00d0*/  @!P0 BRA `(.L_x_0) ;  /* 0x0000000800348947 */ /* 0x008fea0003800000 */
[----:B------:R-:W0:Y:S01]  /*00e0*/  S2UR UR6, SR_CgaCtaId ;  /* 0x00000000000679c3 */ /* 0x000e220000008800 */
[----:B------:R-:W-:Y:S01]  /*00f0*/  UMOV UR4, 0x400 ;  /* 0x0000040000047882 */ /* 0x000fe20000000000 */
[C---:B------:R-:W-:Y:S01]  /*0100*/  LOP3.LUT R16, R0.reuse, 0xf, RZ, 0xc0, !PT ;  /* 0x0000000f00107812 */ /* 0x040fe200078ec0ff */
[----:B------:R-:W-:Y:S01]  /*0110*/  UIADD3 UR5, UPT, UPT, UR4, 0x1000, URZ ;  /* 0x0000100004057890 */ /* 0x000fe2000fffe0ff */
[----:B------:R-:W-:Y:S02]  /*0120*/  LOP3.LUT R7, R0, 0x7, RZ, 0xc0, !PT ;  /* 0x0000000700077812 */ /* 0x000fe400078ec0ff */
[----:B------:R-:W-:Y:S02]  /*0130*/  IADD3 R2, PT, PT, R16, -0x1, RZ ;  /* 0xffffffff10027810 */ /* 0x000fe40007ffe0ff */
[----:B------:R-:W1:Y:S01]  /*0140*/  LDC.64 R26, c[0x0][0x380] ;  /* 0x0000e000ff1a7b82 */ /* 0x000e620000000a00 */
[----:B------:R-:W-:Y:S02]  /*0150*/  IADD3 R3, PT, PT, R7, -0x1, RZ ;  /* 0xffffffff07037810 */ /* 0x000fe40007ffe0ff */
[----:B------:R-:W-:-:S02]  /*0160*/  LOP3.LUT R6, R0, 0x7ffffff0, RZ, 0xc0, !PT ;  /* 0x7ffffff000067812 */ /* 0x000fc400078ec0ff */
[----:B------:R-:W-:Y:S02]  /*0170*/  ISETP.GE.U32.AND P0, PT, R2, 0x7, PT ;  /* 0x000000070200780c */ /* 0x000fe40003f06070 */
[----:B------:R-:W-:Y:S02]  /*0180*/  ISETP.GE.U32.AND P1, PT, R3, 0x3, PT ;  /* 0x000000030300780c */ /* 0x000fe40003f26070 */
[----:B------:R-:W-:Y:S02]  /*0190*/  LOP3.LUT R0, R0, 0x3, RZ, 0xc0, !PT ;  /* 0x0000000300007812 */ /* 0x000fe400078ec0ff */
[----:B------:R-:W-:Y:S02]  /*01a0*/  MOV R25, RZ ;  /* 0x000000ff00197202 */ /* 0x000fe40000000f00 */
[----:B------:R-:W-:Y:S02]  /*01b0*/  MOV R2, RZ ;  /* 0x000000ff00027202 */ /* 0x000fe40000000f00 */
[----:B------:R-:W-:Y:S01]  /*01c0*/  IADD3 R3, PT, PT, -R6, RZ, RZ ;  /* 0x000000ff06037210 */ /* 0x000fe20007ffe1ff */
[----:B0-----:R-:W-:-:S02]  /*01d0*/  ULEA UR4, UR6, UR4, 0x18 ;  /* 0x0000000406047291 */ /* 0x001fc4000f8ec0ff */
[----:B------:R-:W-:-:S04]  /*01e0*/  ULEA UR5, UR6, UR5, 0x18 ;  /* 0x0000000506057291 */ /* 0x000fc8000f8ec0ff */
[----:B------:R-:W-:Y:S02]  /*01f0*/  LEA R19, R19, UR4, 0x7 ;  /* 0x0000000413137c11 */ /* 0x000fe4000f8e38ff */
[----:B------:R-:W-:Y:S01]  /*0200*/  LEA R17, R17, UR5, 0x2 ;  /* 0x0000000511117c11 */ /* 0x000fe2000f8e10ff */
[----:B-1----:R-:W-:Y:S01]  /*0210*/  IMAD.WIDE.U32 R26, R18, 0x8, R26 ;  /* 0x00000008121a7825 */ /* 0x002fe200078e001a */
[----:B------:R-:W-:Y:S02]  /*0220*/  IADD3 R4, PT, PT, R19, 0x20, RZ ;  /* 0x0000002013047810 */ /* 0x000fe40007ffe0ff */
[----:B------:R-:W-:-:S07]  /*0230*/  IADD3 R5, PT, PT, R17, 0x400, RZ ;  /* 0x0000040011057810 */ /* 0x000fce0007ffe0ff */
.L_x_6:
[----:B0-----:R-:W0:Y:S01]  /*0240*/  LDC.64 R12, c[0x0][0x388] ;  /* 0x0000e200ff0c7b82 */ /* 0x001e220000000a00 */
[----:B------:R-:W2:Y:S01]  /*0250*/  LDG.E.64 R10, desc[UR8][R26.64] ;  /* 0x000000081a0a7981 */ /* 0x000ea2000c1e1b00 */
[----:B------:R-:W1:Y:S01]  /*0260*/  LDCU UR4, c[0x0][0x398] ;  /* 0x00007300ff0477ac */ /* 0x000e620008000800 */
[----:B0-----:R-:W-:-:S05]  /*0270*/  IMAD.WIDE.U32 R12, R2, 0x8, R12 ;  /* 0x00000008020c7825 */ /* 0x001fca00078e000c */
[----:B------:R-:W3:Y:S01]  /*0280*/  LDG.E.64 R8, desc[UR8][R12.64] ;  /* 0x000000080c087981 */ /* 0x000ee2000c1e1b00 */
[----:B--2---:R-:W-:-:S06]  /*0290*/  IMAD.WIDE.U32 R10, R2, 0x4, R10 ;  /* 0x00000004020a7825 */ /* 0x004fcc00078e000a */
[----:B------:R-:W2:Y:S01]  /*02a0*/  LDG.E R10, desc[UR8][R10.64] ;  /* 0x000000080a0a7981 */ /* 0x000ea2000c1e1900 */
[----:B---3--:R-:W-:-:S06]  /*02b0*/  IMAD.WIDE R8, R20, 0x4, R8 ;  /* 0x0000000414087825 */ /* 0x008fcc00078e0208 */
[----:B------:R-:W3:Y:S01]  /*02c0*/  LDG.E R8, desc[UR8][R8.64] ;  /* 0x0000000808087981 */ /* 0x000ee2000c1e1900 */
[C---:B------:R-:W-:Y:S02]  /*02d0*/  LEA R15, R2.reuse, R19, 0x2 ;  /* 0x00000013020f7211 */ /* 0x040fe400078e10ff */
[C---:B------:R-:W-:Y:S01]  /*02e0*/  LEA R21, R2.reuse, R17, 0x7 ;  /* 0x0000001102157211 */ /* 0x040fe200078e38ff */
[----:B-1----:R-:W-:Y:S01]  /*02f0*/  UISETP.GE.U32.AND UP0, UPT, UR4, 0x10, UPT ;  /* 0x000000100400788c */ /* 0x002fe2000bf06070 */
[----:B------:R-:W-:Y:S02]  /*0300*/  IADD3 R2, PT, PT, R2, 0x1, RZ ;  /* 0x0000000102027810 */ /* 0x000fe40007ffe0ff */
[----:B------:R-:W-:Y:S02]  /*0310*/  MOV R22, RZ ;  /* 0x000000ff00167202 */ /* 0x000fe40000000f00 */
[----:B------:R-:W-:Y:S01]  /*0320*/  ISETP.NE.AND P2, PT, R2, UR4, PT ;  /* 0x0000000402007c0c */ /* 0x000fe2000bf45270 */
[----:B--2---:R0:W-:Y:S04]  /*0330*/  STS [R15], R10 ;  /* 0x0000000a0f007388 */ /* 0x0041e80000000800 */
[----:B---3--:R0:W-:Y:S01]  /*0340*/  STS [R21], R8 ;  /* 0x0000000815007388 */ /* 0x0081e20000000800 */
[----:B------:R-:W-:Y:S06]  /*0350*/  BAR.SYNC.DEFER_BLOCKING 0x0 ;  /* 0x0000000000007b1d */ /* 0x000fec0000010000 */
[----:B------:R-:W-:Y:S05]  /*0360*/  BRA.U !UP0, `(.L_x_1) ;  /* 0x0000000108b47547 */ /* 0x000fea000b800000 */
[----:B------:R-:W-:Y:S01]  /*0370*/  IMAD.MOV.U32 R23, RZ, RZ, R5 ;  /* 0x000000ffff177224 */ /* 0x000fe200078e0005 */
[----:B------:R-:W-:Y:S02]  /*0380*/  MOV R22, R4 ;  /* 0x0000000400167202 */ /* 0x000fe40000000f00 */
[----:B0-----:R-:W-:-:S07]  /*0390*/  MOV R21, R3 ;  /* 0x0000000300157202 */ /* 0x001fce0000000f00 */
.L_x_2:
[----:B------:R-:W-:Y:S01]  /*03a0*/  LDS R8, [R23+-0x400] ;  /* 0xfffc000017087984 */ /* 0x000fe20000000800 */
[----:B------:R-:W-:-:S03]  /*03b0*/  IADD3 R21, PT, PT, R21, 0x10, RZ ;  /* 0x0000001015157810 */ /* 0x000fc60007ffe0ff */
[----:B------:R-:W0:Y:S01]  /*03c0*/  LDS.128 R12, [R22+-0x20] ;  /* 0xffffe000160c7984 */ /* 0x000e220000000c00 */
[----:B------:R-:W-:-:S03]  /*03d0*/  ISETP.NE.AND P3, PT, R21, RZ, PT ;  /* 0x000000ff1500720c */ /* 0x000fc60003f65270 */
[----:B------:R-:W1:Y:S04]  /*03e0*/  LDS R9, [R23+-0x380] ;  /* 0xfffc800017097984 */ /* 0x000e680000000800 */
[----:B------:R-:W2:Y:S04]  /*03f0*/  LDS R10, [R23+-0x300] ;  /* 0xfffd0000170a7984 */ /* 0x000ea80000000800 */
[----:B------:R-:W3:Y:S04]  /*0400*/  LDS R24, [R23+-0x280] ;  /* 0xfffd800017187984 */ /* 0x000ee80000000800 */
[----:B------:R-:W-:Y:S01]  /*0410*/  LDS R29, [R23+0x380] ;  /* 0x00038000171d7984 */ /* 0x000fe20000000800 */
[----:B0-----:R-:W-:-:S03]  /*0420*/  FFMA R8, R12, R8, R25 ;  /* 0x000000080c087223 */ /* 0x001fc60000000019 */
[----:B------:R-:W-:Y:S01]  /*0430*/  LDS R12, [R23+-0x100] ;  /* 0xffff0000170c7984 */ /* 0x000fe20000000800 */
[----:B-1----:R-:W-:-:S03]  /*0440*/  FFMA R9, R9, R13, R8 ;  /* 0x0000000d09097223 */ /* 0x002fc60000000008 */
[----:B------:R-:W-:Y:S01]  /*0450*/  LDS R13, [R23+-0x200] ;  /* 0xfffe0000170d7984 */ /* 0x000fe20000000800 */
[----:B--2---:R-:W-:-:S03]  /*0460*/  FFMA R25, R10, R14, R9 ;  /* 0x0000000e0a197223 */ /* 0x004fc60000000009 */
[----:B------:R-:W0:Y:S01]  /*0470*/  LDS.128 R8, [R22+-0x10] ;  /* 0xfffff00016087984 */ /* 0x000e220000000c00 */
[----:B---3--:R-:W-:-:S03]  /*0480*/  FFMA R15, R24, R15, R25 ;  /* 0x0000000f180f7223 */ /* 0x008fc60000000019 */
[----:B------:R-:W1:Y:S04]  /*0490*/  LDS R25, [R23+-0x180] ;  /* 0xfffe800017197984 */ /* 0x000e680000000800 */
[----:B------:R-:W2:Y:S01]  /*04a0*/  LDS R24, [R23+-0x80] ;  /* 0xffff800017187984 */ /* 0x000ea20000000800 */
[----:B0-----:R-:W-:-:S04]  /*04b0*/  FFMA R8, R8, R13, R15 ;  /* 0x0000000d08087223 */ /* 0x001fc8000000000f */
[----:B-1----:R-:W-:Y:S02]  /*04c0*/  FFMA R25, R25, R9, R8 ;  /* 0x0000000919197223 */ /* 0x002fe40000000008 */
[----:B------:R-:W-:Y:S02]  /*04d0*/  LDS R9, [R23] ;  /* 0x0000000017097984 */ /* 0x000fe40000000800 */
[----:B------:R-:W-:Y:S02]  /*04e0*/  FFMA R25, R12, R10, R25 ;  /* 0x0000000a0c197223 */ /* 0x000fe40000000019 */
[----:B------:R-:W0:Y:S02]  /*04f0*/  LDS.128 R12, [R22] ;  /* 0x00000000160c7984 */ /* 0x000e240000000c00 */
[----:B--2---:R-:W-:Y:S02]  /*0500*/  FFMA R11, R24, R11, R25 ;  /* 0x0000000b180b7223 */ /* 0x004fe40000000019 */
[----:B------:R-:W1:Y:S04]  /*0510*/  LDS R25, [R23+0x80] ;  /* 0x0000800017197984 */ /* 0x000e680000000800 */
[----:B------:R-:W2:Y:S04]  /*0520*/  LDS R8, [R23+0x100] ;  /* 0x0001000017087984 */ /* 0x000ea80000000800 */
[----:B------:R-:W3:Y:S01]  /*0530*/  LDS R24, [R23+0x180] ;  /* 0x0001800017187984 */ /* 0x000ee20000000800 */
[----:B0-----:R-:W-:-:S04]  /*0540*/  FFMA R12, R12, R9, R11 ;  /* 0x000000090c0c7223 */ /* 0x001fc8000000000b */
[----:B-1----:R-:W-:Y:S02]  /*0550*/  FFMA R25, R25, R13, R12 ;  /* 0x0000000d19197223 */ /* 0x002fe4000000000c */
[----:B------:R-:W-:Y:S02]  /*0560*/  LDS R13, [R23+0x200] ;  /* 0x00020000170d7984 */ /* 0x000fe40000000800 */
[----:B--2---:R-:W-:Y:S02]  /*0570*/  FFMA R25, R8, R14, R25 ;  /* 0x0000000e08197223 */ /* 0x004fe40000000019 */
[----:B------:R0:W1:Y:S02]  /*0580*/  LDS.128 R8, [R22+0x10] ;  /* 0x0000100016087984 */ /* 0x0000640000000c00 */
[----:B---3--:R-:W-:Y:S02]  /*0590*/  FFMA R15, R24, R15, R25 ;  /* 0x0000000f180f7223 */ /* 0x008fe40000000019 */
[----:B------:R-:W2:Y:S04]  /*05a0*/  LDS R25, [R23+0x280] ;  /* 0x0002800017197984 */ /* 0x000ea80000000800 */
[----:B------:R3:W4:Y:S01]  /*05b0*/  LDS R12, [R23+0x300] ;  /* 0x00030000170c7984 */ /* 0x0007220000000800 */
[----:B0-----:R-:W-:-:S02]  /*05c0*/  IADD3 R22, PT, PT, R22, 0x40, RZ ;  /* 0x0000004016167810 */ /* 0x001fc40007ffe0ff */
[----:B---3--:R-:W-:Y:S01]  /*05d0*/  IADD3 R23, PT, PT, R23, 0x800, RZ ;  /* 0x0000080017177810 */ /* 0x008fe20007ffe0ff */
[----:B-1----:R-:W-:-:S04]  /*05e0*/  FFMA R8, R8, R13, R15 ;  /* 0x0000000d08087223 */ /* 0x002fc8000000000f */
[----:B--2---:R-:W-:-:S04]  /*05f0*/  FFMA R9, R25, R9, R8 ;  /* 0x0000000919097223 */ /* 0x004fc80000000008 */
[----:B----4-:R-:W-:-:S04]  /*0600*/  FFMA R10, R12, R10, R9 ;  /* 0x0000000a0c0a7223 */ /* 0x010fc80000000009 */
[----:B------:R-:W-:Y:S01]  /*0610*/  FFMA R25, R29, R11, R10 ;  /* 0x0000000b1d197223 */ /* 0x000fe2000000000a */
[----:B------:R-:W-:Y:S06]  /*0620*/  @P3 BRA `(.L_x_2) ;  /* 0xfffffffc005c3947 */ /* 0x000fec000383ffff */
[----:B------:R-:W-:-:S07]  /*0630*/  MOV R22, R6 ;  /* 0x0000000600167202 */ /* 0x000fce0000000f00 */
.L_x_1:
[----:B------:R-:W-:-:S13]  /*0640*/  ISETP.NE.AND P3, PT, R16, RZ, PT ;  /* 0x000000ff1000720c */ /* 0x000fda0003f65270 */
[----:B------:R-:W-:Y:S05]  /*0650*/  @!P3 BRA `(.L_x_3) ;  /* 0x0000000000ccb947 */ /* 0x000fea0003800000 */
[----:B------:R-:W-:Y:S01]  /*0660*/  ISETP.NE.AND P3, PT, R7, RZ, PT ;  /* 0x000000ff0700720c */ /* 0x000fe20003f65270 */
[----:B------:R-:W-:-:S12]  /*0670*/  @!P0 BRA `(.L_x_4) ;  /* 0x0000000000548947 */ /* 0x000fd80003800000 */
[C---:B0-----:R-:W-:Y:S01]  /*0680*/  IMAD R21, R22.reuse, 0x80, R17 ;  /* 0x0000008016157824 */ /* 0x041fe200078e0211 */
[C---:B------:R-:W-:Y:S02]  /*0690*/  LEA R23, R22.reuse, R19, 0x2 ;  /* 0x0000001316177211 */ /* 0x040fe400078e10ff */
[----:B------:R-:W-:Y:S02]  /*06a0*/  IADD3 R22, PT, PT, R22, 0x8, RZ ;  /* 0x0000000816167810 */ /* 0x000fe40007ffe0ff */
[----:B------:R-:W-:Y:S04]  /*06b0*/  LDS R12, [R21] ;  /* 0x00000000150c7984 */ /* 0x000fe80000000800 */
[----:B------:R-:W0:Y:S04]  /*06c0*/  LDS.128 R8, [R23] ;  /* 0x0000000017087984 */ /* 0x000e280000000c00 */
[----:B------:R-:W1:Y:S04]  /*06d0*/  LDS R13, [R21+0x80] ;  /* 0x00008000150d7984 */ /* 0x000e680000000800 */
[----:B------:R-:W2:Y:S04]  /*06e0*/  LDS R14, [R21+0x100] ;  /* 0x00010000150e7984 */ /* 0x000ea80000000800 */
[----:B------:R-:W-:Y:S01]  /*06f0*/  LDS R24, [R21+0x280] ;  /* 0x0002800015187984 */ /* 0x000fe20000000800 */
[----:B0-----:R-:W-:-:S03]  /*0700*/  FFMA R8, R8, R12, R25 ;  /* 0x0000000c08087223 */ /* 0x001fc60000000019 */
[----:B------:R-:W-:Y:S01]  /*0710*/  LDS R25, [R21+0x300] ;  /* 0x0003000015197984 */ /* 0x000fe20000000800 */
[----:B-1----:R-:W-:-:S03]  /*0720*/  FFMA R13, R13, R9, R8 ;  /* 0x000000090d0d7223 */ /* 0x002fc60000000008 */
[----:B------:R-:W0:Y:S01]  /*0730*/  LDS R8, [R21+0x180] ;  /* 0x0001800015087984 */ /* 0x000e220000000800 */
[----:B--2---:R-:W-:-:S03]  /*0740*/  FFMA R29, R14, R10, R13 ;  /* 0x0000000a0e1d7223 */ /* 0x004fc6000000000d */
[----:B------:R-:W-:Y:S04]  /*0750*/  LDS R9, [R21+0x200] ;  /* 0x0002000015097984 */ /* 0x000fe80000000800 */
[----:B------:R-:W1:Y:S04]  /*0760*/  LDS.128 R12, [R23+0x10] ;  /* 0x00001000170c7984 */ /* 0x000e680000000c00 */
[----:B------:R-:W2:Y:S01]  /*0770*/  LDS R10, [R21+0x380] ;  /* 0x00038000150a7984 */ /* 0x000ea20000000800 */
[----:B0-----:R-:W-:-:S04]  /*0780*/  FFMA R11, R8, R11, R29 ;  /* 0x0000000b080b7223 */ /* 0x001fc8000000001d */
[----:B-1----:R-:W-:-:S04]  /*0790*/  FFMA R12, R12, R9, R11 ;  /* 0x000000090c0c7223 */ /* 0x002fc8000000000b */
[----:B------:R-:W-:-:S04]  /*07a0*/  FFMA R12, R24, R13, R12 ;  /* 0x0000000d180c7223 */ /* 0x000fc8000000000c */
[----:B------:R-:W-:-:S04]  /*07b0*/  FFMA R25, R25, R14, R12 ;  /* 0x0000000e19197223 */ /* 0x000fc8000000000c */
[----:B--2---:R-:W-:-:S07]  /*07c0*/  FFMA R25, R10, R15, R25 ;  /* 0x0000000f0a197223 */ /* 0x004fce0000000019 */
.L_x_4:
[----:B------:R-:W-:Y:S05]  /*07d0*/  @!P3 BRA `(.L_x_3) ;  /* 0x00000000006cb947 */ /* 0x000fea0003800000 */
[----:B------:R-:W-:Y:S01]  /*07e0*/  ISETP.NE.AND P3, PT, R0, RZ, PT ;  /* 0x000000ff0000720c */ /* 0x000fe20003f65270 */
[----:B------:R-:W-:-:S12]  /*07f0*/  @!P1 BRA `(.L_x_5) ;  /* 0x0000000000309947 */ /* 0x000fd80003800000 */
[C---:B0-----:R-:W-:Y:S02]  /*0800*/  LEA R8, R22.reuse, R19, 0x2 ;  /* 0x0000001316087211 */ /* 0x041fe400078e10ff */
[C---:B------:R-:W-:Y:S02]  /*0810*/  LEA R12, R22.reuse, R17, 0x7 ;  /* 0x00000011160c7211 */ /* 0x040fe400078e38ff */
[----:B------:R-:W-:Y:S02]  /*0820*/  IADD3 R22, PT, PT, R22, 0x4, RZ ;  /* 0x0000000416167810 */ /* 0x000fe40007ffe0ff */
[----:B------:R-:W-:Y:S04]  /*0830*/  LDS.128 R8, [R8] ;  /* 0x0000000008087984 */ /* 0x000fe80000000c00 */
[----:B------:R-:W0:Y:S04]  /*0840*/  LDS R13, [R12] ;  /* 0x000000000c0d7984 */ /* 0x000e280000000800 */
[----:B------:R-:W1:Y:S04]  /*0850*/  LDS R15, [R12+0x80] ;  /* 0x000080000c0f7984 */ /* 0x000e680000000800 */
[----:B------:R-:W2:Y:S04]  /*0860*/  LDS R24, [R12+0x100] ;  /* 0x000100000c187984 */ /* 0x000ea80000000800 */
[----:B------:R-:W3:Y:S01]  /*0870*/  LDS R21, [R12+0x180] ;  /* 0x000180000c157984 */ /* 0x000ee20000000800 */
[----:B0-----:R-:W-:-:S04]  /*0880*/  FFMA R14, R8, R13, R25 ;  /* 0x0000000d080e7223 */ /* 0x001fc80000000019 */
[----:B-1----:R-:W-:-:S04]  /*0890*/  FFMA R9, R15, R9, R14 ;  /* 0x000000090f097223 */ /* 0x002fc8000000000e */
[----:B--2---:R-:W-:-:S04]  /*08a0*/  FFMA R10, R24, R10, R9 ;  /* 0x0000000a180a7223 */ /* 0x004fc80000000009 */
[----:B---3--:R-:W-:-:S07]  /*08b0*/  FFMA R25, R21, R11, R10 ;  /* 0x0000000b15197223 */ /* 0x008fce000000000a */
.L_x_5:
[----:B------:R-:W-:Y:S05]  /*08c0*/  @!P3 BRA `(.L_x_3) ;  /* 0x000000000030b947 */ /* 0x000fea0003800000 */
[C---:B0-----:R-:W-:Y:S02]  /*08d0*/  LEA R8, R22.reuse, R19, 0x2 ;  /* 0x0000001316087211 */ /* 0x041fe400078e10ff */
[----:B------:R-:W-:Y:S02]  /*08e0*/  LEA R13, R22, R17, 0x7 ;  /* 0x00000011160d7211 */ /* 0x000fe400078e38ff */
[----:B------:R-:W-:Y:S02]  /*08f0*/  ISETP.NE.AND P3, PT, R0, 0x1, PT ;  /* 0x000000010000780c */ /* 0x000fe40003f65270 */
[----:B------:R-:W-:Y:S04]  /*0900*/  LDS.128 R8, [R8] ;  /* 0x0000000008087984 */ /* 0x000fe80000000c00 */
[----:B------:R-:W0:Y:S02]  /*0910*/  LDS R12, [R13] ;  /* 0x000000000d0c7984 */ /* 0x000e240000000800 */
[----:B0-----:R-:W-:-:S05]  /*0920*/  FFMA R25, R8, R12, R25 ;  /* 0x0000000c08197223 */ /* 0x001fca0000000019 */
[----:B------:R-:W-:Y:S05]  /*0930*/  @!P3 BRA `(.L_x_3) ;  /* 0x000000000014b947 */ /* 0x000fea0003800000 */
[----:B------:R-:W-:Y:S01]  /*0940*/  ISETP.NE.AND P3, PT, R0, 0x2, PT ;  /* 0x000000020000780c */ /* 0x000fe20003f65270 */
[----:B------:R-:W0:-:S12]  /*0950*/  LDS R8, [R13+0x80] ;  /* 0x000080000d087984 */ /* 0x000e180000000800 */
[----:B------:R-:W1:Y:S01]  /*0960*/  @P3 LDS R12, [R13+0x100] ;  /* 0x000100000d0c3984 */ /* 0x000e620000000800 */
[----:B0-----:R-:W-:-:S04]  /*0970*/  FFMA R25, R8, R9, R25 ;  /* 0x0000000908197223 */ /* 0x001fc80000000019 */
[----:B-1----:R-:W-:-:S07]  /*0980*/  @P3 FFMA R25, R12, R10, R25 ;  /* 0x0000000a0c193223 */ /* 0x002fce0000000019 */
.L_x_3:
[----:B------:R-:W-:Y:S06]  /*0990*/  BAR.SYNC.DEFER_BLOCKING 0x0 ;  /* 0x0000000000007b1d */ /* 0x000fec0000010000 */
[----:B------:R-:W-:Y:S05]  /*09a0*/  @P2 BRA `(.L_x_6) ;  /* 0xfffffff800242947 */ /* 0x000fea000383ffff */
.L_x_0:
[----:B------:R-:W1:Y:S02]  /*09b0*/  LDC.64 R2, c[0x0][0x390] ;  /* 0x0000e400ff027b82 */ /* 0x000e640000000a00 */
[----:B-1----:R-:W-:-:S06]  /*09c0*/  IMAD.WIDE.U32 R18, R18, 0x8, R2 ;  /* 0x0000000812127825 */ /* 0x002fcc00078e0002 */
[----:B------:R-:W0:Y:S02]  /*09d0*/  LDG.E.64 R18, desc[UR8][R18.64] ;  /* 0x0000000812127981 */ /* 0x000e24000c1e1b00 */
[----:B0-----:R-:W-:-:S05]  /*09e0*/  IMAD.WIDE R20, R20, 0x4, R18 ;  /* 0x0000000414147825 */ /* 0x001fca00078e0212 */
[----:B------:R-:W-:Y:S01]  /*09f0*/  STG.E desc[UR8][R20.64], R25 ;  /* 0x0000001914007986 */ /* 0x000fe2000c101908 */
[----:B------:R-:W-:Y:S05]  /*0a00*/  EXIT ;  /* 0x000000000000794d */ /* 0x000fea0003800000 */
.L_x_7:
[----:B------:R-:W-:-:S00]  /*0a10*/  BRA `(.L_x_7) ;  /* 0xfffffffc00fc7947 */ /* 0x000fc0000383ffff */
[----:B------:R-:W-:-:S00]  /*0a20*/  NOP ;  /* 0x0000000000007918 */ /* 0x000fc00000000000 */
        /* <DEDUP_REMOVED lines=13> */
.L_x_15:


//--------------------- .text._Z7naiveMMPPKfS1_PPfi --------------------------
	.section	.text._Z7naiveMMPPKfS1_PPfi,"ax",@progbits
	.align	128
        .global         _Z7naiveMMPPKfS1_PPfi
        .type           _Z7naiveMMPPKfS1_PPfi,@function
        .size           _Z7naiveMMPPKfS1_PPfi,(.L_x_16 - _Z7naiveMMPPKfS1_PPfi)
        .other          _Z7naiveMMPPKfS1_PPfi,@"STO_CUDA_ENTRY STV_DEFAULT"
_Z7naiveMMPPKfS1_PPfi:
.text._Z7naiveMMPPKfS1_PPfi:
[----:B------:R-:W-:Y:S01]  /*0000*/  LDC R1, c[0x0][0x37c] ;  /* 0x0000df00ff017b82 */ /* 0x000fe20000000800 */
[----:B------:R-:W0:Y:S01]  /*0010*/  S2R R0, SR_CTAID.X ;  /* 0x0000000000007919 */ /* 0x000e220000002500 */
[----:B------:R-:W1:Y:S01]  /*0020*/  LDCU UR6, c[0x0][0x398] ;  /* 0x00007300ff0677ac */ /* 0x000e620008000800 */
[----:B------:R-:W-:Y:S01]  /*0030*/  HFMA2 R9, -RZ, RZ, 0, 0 ;  /* 0x00000000ff097431 */ /* 0x000fe200000001ff */
[----:B------:R-:W0:Y:S01]  /*0040*/  S2R R3, SR_TID.X ;  /* 0x0000000000037919 */ /* 0x000e220000002100 */
[----:B------:R-:W0:Y:S01]  /*0050*/  LDCU UR4, c[0x0][0x360] ;  /* 0x00006c00ff0477ac */ /* 0x000e220008000800 */
[----:B------:R-:W2:Y:S01]  /*0060*/  S2R R2, SR_CTAID.Y ;  /* 0x0000000000027919 */ /* 0x000ea20000002600 */
[----:B------:R-:W2:Y:S01]  /*0070*/  LDCU UR5, c[0x0][0x364] ;  /* 0x00006c80ff0577ac */ /* 0x000ea20008000800 */
[----:B------:R-:W2:Y:S01]  /*0080*/  S2R R5, SR_TID.Y ;  /* 0x0000000000057919 */ /* 0x000ea20000002200 */
[----:B------:R-:W3:Y:S01]  /*0090*/  LDCU.64 UR10, c[0x0][0x358] ;  /* 0x00006b00ff0a77ac */ /* 0x000ee20008000a00 */
[----:B-1----:R-:W-:Y:S01]  /*00a0*/  UISETP.GE.AND UP0, UPT, UR6, 0x1, UPT ;  /* 0x000000010600788c */ /* 0x002fe2000bf06270 */
[----:B0-----:R-:W-:-:S02]  /*00b0*/  IMAD R0, R0, UR4, R3 ;  /* 0x0000000400007c24 */ /* 0x001fc4000f8e0203 */
[----:B--2---:R-:W-:-:S06]  /*00c0*/  IMAD R2, R2, UR5, R5 ;  /* 0x0000000502027c24 */ /* 0x004fcc000f8e0205 */
[----:B---3--:R-:W-:Y:S05]  /*00d0*/  BRA.U !UP0, `(.L_x_8) ;  /* 0x0000000d08447547 */ /* 0x008fea000b800000 */
[----:B------:R-:W0:Y:S02]  /*00e0*/  LDC.64 R12, c[0x0][0x380] ;  /* 0x0000e000ff0c7b82 */ /* 0x000e240000000a00 */
[----:B0-----:R-:W-:-:S06]  /*00f0*/  IMAD.WIDE.U32 R12, R2, 0x8, R12 ;  /* 0x00000008020c7825 */ /* 0x001fcc00078e000c */
[----:B------:R-:W5:Y:S01]  /*0100*/  LDG.E.64 R12, desc[UR10][R12.64] ;  /* 0x0000000a0c0c7981 */ /* 0x000f62000c1e1b00 */
[----:B------:R-:W-:Y:S01]  /*0110*/  UISETP.GE.U32.AND UP1, UPT, UR6, 0x10, UPT ;  /* 0x000000100600788c */ /* 0x000fe2000bf26070 */
[----:B------:R-:W-:Y:S01]  /*0120*/  MOV R9, RZ ;  /* 0x000000ff00097202 */ /* 0x000fe20000000f00 */
[----:B------:R-:W-:Y:S01]  /*0130*/  ULOP3.LUT UR7, UR6, 0xf, URZ, 0xc0, !UPT ;  /* 0x0000000f06077892 */ /* 0x000fe2000f8ec0ff */
[----:B------:R-:W-:-:S03]  /*0140*/  MOV R3, RZ ;  /* 0x000000ff00037202 */ /* 0x000fc60000000f00 */
[----:B------:R-:W-:-:S03]  /*0150*/  UISETP.NE.AND UP0, UPT, UR7, URZ, UPT ;  /* 0x000000ff0700728c */ /* 0x000fc6000bf05270 */
[----:B------:R-:W-:Y:S08]  /*0160*/  BRA.U !UP1, `(.L_x_9) ;  /* 0x00000005098c7547 */ /* 0x000ff0000b800000 */
[----:B------:R-:W0:Y:S01]  /*0170*/  LDCU.64 UR4, c[0x0][0x388] ;  /* 0x00007100ff0477ac */ /* 0x000e220008000a00 */
[----:B-----5:R-:W-:Y:S02]  /*0180*/  IADD3 R4, P0, PT, R12, 0x20, RZ ;  /* 0x000000200c047810 */ /* 0x020fe40007f1e0ff */
[----:B------:R-:W-:Y:S01]  /*0190*/  MOV R9, RZ ;  /* 0x000000ff00097202 */ /* 0x000fe20000000f00 */
[----:B------:R-:W-:Y:S01]  /*01a0*/  ULOP3.LUT UR8, UR6, 0x7ffffff0, URZ, 0xc0, !UPT ;  /* 0x7ffffff006087892 */ /* 0x000fe2000f8ec0ff */
[----:B------:R-:W-:-:S03]  /*01b0*/  IADD3.X R11, PT, PT, RZ, R13, RZ, P0, !PT ;  /* 0x0000000dff0b7210 */ /* 0x000fc600007fe4ff */
[----:B------:R-:W-:Y:S02]  /*01c0*/  UIADD3 UR9, UPT, UPT, -UR8, URZ, URZ ;  /* 0x000000ff08097290 */ /* 0x000fe4000fffe1ff */
[----:B------:R-:W-:Y:S01]  /*01d0*/  MOV R3, UR8 ;  /* 0x0000000800037c02 */ /* 0x000fe20008000f00 */
[----:B0-----:R-:W-:-:S04]  /*01e0*/  UIADD3 UR4, UP1, UPT, UR4, 0x40, URZ ;  /* 0x0000004004047890 */ /* 0x001fc8000ff3e0ff */
[----:B------:R-:W-:Y:S02]  /*01f0*/  UIADD3.X UR5, UPT, UPT, URZ, UR5, URZ, UP1, !UPT ;  /* 0x00000005ff057290 */ /* 0x000fe40008ffe4ff */
[----:B------:R-:W-:-:S04]  /*0200*/  MOV R14, UR4 ;  /* 0x00000004000e7c02 */ /* 0x000fc80008000f00 */
[----:B------:R-:W-:-:S07]  /*0210*/  MOV R15, UR5 ;  /* 0x00000005000f7c02 */ /* 0x000fce0008000f00 */
.L_x_10:
[----:B------:R-:W2:Y:S04]  /*0220*/  LDG.E.64 R26, desc[UR10][R14.64+-0x40] ;  /* 0xffffc00a0e1a7981 */ /* 0x000ea8000c1e1b00 */
[----:B------:R-:W3:Y:S04]  /*0230*/  LDG.E.64 R24, desc[UR10][R14.64+-0x38] ;  /* 0xffffc80a0e187981 */ /* 0x000ee8000c1e1b00 */
[----:B------:R-:W4:Y:S04]  /*0240*/  LDG.E.64 R22, desc[UR10][R14.64+-0x30] ;  /* 0xffffd00a0e167981 */ /* 0x000f28000c1e1b00 */
[----:B------:R-:W5:Y:S04]  /*0250*/  LDG.E.64 R6, desc[UR10][R14.64+-0x28] ;  /* 0xffffd80a0e067981 */ /* 0x000f68000c1e1b00 */
[----:B------:R-:W5:Y:S04]  /*0260*/  LDG.E.64 R20, desc[UR10][R14.64+-0x20] ;  /* 0xffffe00a0e147981 */ /* 0x000f68000c1e1b00 */
[----:B------:R-:W5:Y:S04]  /*0270*/  LDG.E.64 R28, desc[UR10][R14.64+-0x18] ;  /* 0xffffe80a0e1c7981 */ /* 0x000f68000c1e1b00 */
[----:B------:R-:W5:Y:S04]  /*0280*/  LDG.E.64 R18, desc[UR10][R14.64+-0x10] ;  /* 0xfffff00a0e127981 */ /* 0x000f68000c1e1b00 */
[----:B------:R-:W5:Y:S01]  /*0290*/  LDG.E.64 R16, desc[UR10][R14.64+-0x8] ;  /* 0xfffff80a0e107981 */ /* 0x000f62000c1e1b00 */
[----:B------:R-:W-:-:S05]  /*02a0*/  MOV R10, R4 ;  /* 0x00000004000a7202 */ /* 0x000fca0000000f00 */
[----:B------:R-:W5:Y:S01]  /*02b0*/  LDG.E R5, desc[UR10][R10.64+-0xc] ;  /* 0xfffff40a0a057981 */ /* 0x000f62000c1e1900 */
[----:B--2---:R-:W-:-:S04]  /*02c0*/  IMAD.WIDE R26, R0, 0x4, R26 ;  /* 0x00000004001a7825 */ /* 0x004fc800078e021a */
[C---:B---3--:R-:W-:Y:S01]  /*02d0*/  IMAD.WIDE R24, R0.reuse, 0x4, R24 ;  /* 0x0000000400187825 */ /* 0x048fe200078e0218 */
[----:B------:R-:W2:Y:S03]  /*02e0*/  LDG.E R8, desc[UR10][R26.64] ;  /* 0x0000000a1a087981 */ /* 0x000ea6000c1e1900 */
[C---:B----4-:R-:W-:Y:S02]  /*02f0*/  IMAD.WIDE R22, R0.reuse, 0x4, R22 ;  /* 0x0000000400167825 */ /* 0x050fe400078e0216 */
[----:B------:R-:W3:Y:S02]  /*0300*/  LDG.E R25, desc[UR10][R24.64] ;  /* 0x0000000a18197981 */ /* 0x000ee4000c1e1900 */
[C---:B-----5:R-:W-:Y:S02]  /*0310*/  IMAD.WIDE R6, R0.reuse, 0x4, R6 ;  /* 0x0000000400067825 */ /* 0x060fe400078e0206 */
[----:B------:R-:W4:Y:S04]  /*0320*/  LDG.E R23, desc[UR10][R22.64] ;  /* 0x0000000a16177981 */ /* 0x000f28000c1e1900 */
[----:B------:R-:W2:Y:S04]  /*0330*/  LDG.E R26, desc[UR10][R10.64+-0x20] ;  /* 0xffffe00a0a1a7981 */ /* 0x000ea8000c1e1900 */
[----:B------:R-:W3:Y:S01]  /*0340*/  LDG.E R24, desc[UR10][R10.64+-0x1c] ;  /* 0xffffe40a0a187981 */ /* 0x000ee2000c1e1900 */
[----:B------:R-:W-:-:S03]  /*0350*/  IMAD.WIDE R20, R0, 0x4, R20 ;  /* 0x0000000400147825 */ /* 0x000fc600078e0214 */
[----:B------:R-:W4:Y:S04]  /*0360*/  LDG.E R22, desc[UR10][R10.64+-0x18] ;  /* 0xffffe80a0a167981 */ /* 0x000f28000c1e1900 */
[----:B------:R-:W5:Y:S04]  /*0370*/  LDG.E R7, desc[UR10][R6.64] ;  /* 0x0000000a06077981 */ /* 0x000f68000c1e1900 */
[----:B------:R-:W5:Y:S01]  /*0380*/  LDG.E R21, desc[UR10][R20.64] ;  /* 0x0000000a14157981 */ /* 0x000f62000c1e1900 */
[----:B------:R-:W-:-:S03]  /*0390*/  IMAD.WIDE R28, R0, 0x4, R28 ;  /* 0x00000004001c7825 */ /* 0x000fc600078e021c */
[----:B------:R-:W5:Y:S04]  /*03a0*/  LDG.E R27, desc[UR10][R10.64+-0x8] ;  /* 0xfffff80a0a1b7981 */ /* 0x000f68000c1e1900 */
[----:B------:R-:W5:Y:S04]  /*03b0*/  LDG.E R6, desc[UR10][R10.64+-0x14] ;  /* 0xffffec0a0a067981 */ /* 0x000f68000c1e1900 */
[----:B------:R-:W5:Y:S01]  /*03c0*/  LDG.E R20, desc[UR10][R10.64+-0x10] ;  /* 0xfffff00a0a147981 */ /* 0x000f62000c1e1900 */
[----:B------:R-:W-:-:S03]  /*03d0*/  IMAD.WIDE R18, R0, 0x4, R18 ;  /* 0x0000000400127825 */ /* 0x000fc600078e0212 */
[----:B------:R-:W5:Y:S01]  /*03e0*/  LDG.E R4, desc[UR10][R28.64] ;  /* 0x0000000a1c047981 */ /* 0x000f62000c1e1900 */
[----:B------:R-:W-:-:S03]  /*03f0*/  IMAD.WIDE R16, R0, 0x4, R16 ;  /* 0x0000000400107825 */ /* 0x000fc600078e0210 */
[----:B------:R-:W5:Y:S04]  /*0400*/  LDG.E R18, desc[UR10][R18.64] ;  /* 0x0000000a12127981 */ /* 0x000f68000c1e1900 */
[----:B------:R-:W5:Y:S04]  /*0410*/  LDG.E R16, desc[UR10][R16.64] ;  /* 0x0000000a10107981 */ /* 0x000f68000c1e1900 */
[----:B------:R-:W5:Y:S04]  /*0420*/  LDG.E R29, desc[UR10][R10.64+0x4] ;  /* 0x0000040a0a1d7981 */ /* 0x000f68000c1e1900 */
[----:B------:R-:W5:Y:S04]  /*0430*/  LDG.E R28, desc[UR10][R10.64+0x8] ;  /* 0x0000080a0a1c7981 */ /* 0x000f68000c1e1900 */
[----:B------:R-:W5:Y:S01]  /*0440*/  LDG.E R17, desc[UR10][R10.64+-0x4] ;  /* 0xfffffc0a0a117981 */ /* 0x000f62000c1e1900 */
[----:B--2---:R-:W-:-:S04]  /*0450*/  FFMA R9, R26, R8, R9 ;  /* 0x000000081a097223 */ /* 0x004fc80000000009 */
[----:B---3--:R-:W-:-:S04]  /*0460*/  FFMA R9, R24, R25, R9 ;  /* 0x0000001918097223 */ /* 0x008fc80000000009 */
[----:B----4-:R-:W-:Y:S02]  /*0470*/  FFMA R25, R22, R23, R9 ;  /* 0x0000001716197223 */ /* 0x010fe40000000009 */
[----:B------:R-:W2:Y:S04]  /*0480*/  LDG.E.64 R22, desc[UR10][R14.64] ;  /* 0x0000000a0e167981 */ /* 0x000ea8000c1e1b00 */
[----:B------:R-:W3:Y:S01]  /*0490*/  LDG.E.64 R8, desc[UR10][R14.64+0x8] ;  /* 0x0000080a0e087981 */ /* 0x000ee2000c1e1b00 */
[----:B-----5:R-:W-:-:S04]  /*04a0*/  FFMA R7, R6, R7, R25 ;  /* 0x0000000706077223 */ /* 0x020fc80000000019 */
[----:B------:R-:W-:Y:S02]  /*04b0*/  FFMA R24, R20, R21, R7 ;  /* 0x0000001514187223 */ /* 0x000fe40000000007 */
[----:B------:R-:W4:Y:S04]  /*04c0*/  LDG.E.64 R20, desc[UR10][R14.64+0x10] ;  /* 0x0000100a0e147981 */ /* 0x000f28000c1e1b00 */
[----:B------:R-:W5:Y:S01]  /*04d0*/  LDG.E.64 R6, desc[UR10][R14.64+0x18] ;  /* 0x0000180a0e067981 */ /* 0x000f62000c1e1b00 */
[----:B------:R-:W-:-:S03]  /*04e0*/  FFMA R26, R5, R4, R24 ;  /* 0x00000004051a7223 */ /* 0x000fc60000000018 */
[----:B------:R-:W5:Y:S01]  /*04f0*/  LDG.E.64 R24, desc[UR10][R14.64+0x20] ;  /* 0x0000200a0e187981 */ /* 0x000f62000c1e1b00 */
[----:B------:R-:W-:-:S03]  /*0500*/  FFMA R26, R27, R18, R26 ;  /* 0x000000121b1a7223 */ /* 0x000fc6000000001a */
[----:B------:R-:W5:Y:S04]  /*0510*/  LDG.E.64 R4, desc[UR10][R14.64+0x28] ;  /* 0x0000280a0e047981 */ /* 0x000f68000c1e1b00 */
[----:B------:R-:W5:Y:S04]  /*0520*/  LDG.E.64 R18, desc[UR10][R14.64+0x30] ;  /* 0x0000300a0e127981 */ /* 0x000f68000c1e1b00 */
[----:B------:R-:W5:Y:S01]  /*0530*/  LDG.E R27, desc[UR10][R10.64] ;  /* 0x0000000a0a1b7981 */ /* 0x000f62000c1e1900 */
[----:B------:R-:W-:-:S03]  /*0540*/  FFMA R26, R17, R16, R26 ;  /* 0x00000010111a7223 */ /* 0x000fc6000000001a */
[----:B------:R-:W5:Y:S01]  /*0550*/  LDG.E.64 R16, desc[UR10][R14.64+0x38] ;  /* 0x0000380a0e107981 */ /* 0x000f62000c1e1b00 */
[----:B--2---:R-:W-:-:S04]  /*0560*/  IMAD.WIDE R22, R0, 0x4, R22 ;  /* 0x0000000400167825 */ /* 0x004fc800078e0216 */
[C---:B---3--:R-:W-:Y:S02]  /*0570*/  IMAD.WIDE R8, R0.reuse, 0x4, R8 ;  /* 0x0000000400087825 */ /* 0x048fe400078e0208 */
[----:B------:R-:W2:Y:S04]  /*0580*/  LDG.E R23, desc[UR10][R22.64] ;  /* 0x0000000a16177981 */ /* 0x000ea8000c1e1900 */
[----:B------:R-:W3:Y:S04]  /*0590*/  LDG.E R8, desc[UR10][R8.64] ;  /* 0x0000000a08087981 */ /* 0x000ee8000c1e1900 */
[----:B------:R-:W3:Y:S01]  /*05a0*/  LDG.E R22, desc[UR10][R10.64+0x10] ;  /* 0x0000100a0a167981 */ /* 0x000ee2000c1e1900 */
[----:B----4-:R-:W-:-:S03]  /*05b0*/  IMAD.WIDE R20, R0, 0x4, R20 ;  /* 0x0000000400147825 */ /* 0x010fc600078e0214 */
[----:B------:R-:W4:Y:S01]  /*05c0*/  LDG.E R9, desc[UR10][R10.64+0xc] ;  /* 0x00000c0a0a097981 */ /* 0x000f22000c1e1900 */
[----:B-----5:R-:W-:-:S03]  /*05d0*/  IMAD.WIDE R6, R0, 0x4, R6 ;  /* 0x0000000400067825 */ /* 0x020fc600078e0206 */
[----:B------:R-:W5:Y:S01]  /*05e0*/  LDG.E R20, desc[UR10][R20.64] ;  /* 0x0000000a14147981 */ /* 0x000f62000c1e1900 */
[----:B------:R-:W-:-:S03]  /*05f0*/  IMAD.WIDE R24, R0, 0x4, R24 ;  /* 0x0000000400187825 */ /* 0x000fc600078e0218 */
[----:B------:R-:W4:Y:S01]  /*0600*/  LDG.E R6, desc[UR10][R6.64] ;  /* 0x0000000a06067981 */ /* 0x000f22000c1e1900 */
[----:B------:R-:W-:-:S03]  /*0610*/  IMAD.WIDE R4, R0, 0x4, R4 ;  /* 0x0000000400047825 */ /* 0x000fc600078e0204 */
[----:B------:R-:W4:Y:S01]  /*0620*/  LDG.E R24, desc[UR10][R24.64] ;  /* 0x0000000a18187981 */ /* 0x000f22000c1e1900 */
[----:B------:R-:W-:-:S03]  /*0630*/  IMAD.WIDE R18, R0, 0x4, R18 ;  /* 0x0000000400127825 */ /* 0x000fc600078e0212 */
[----:B------:R-:W4:Y:S04]  /*0640*/  LDG.E R4, desc[UR10][R4.64] ;  /* 0x0000000a04047981 */ /* 0x000f28000c1e1900 */
[----:B------:R-:W4:Y:S01]  /*0650*/  LDG.E R7, desc[UR10][R10.64+0x14] ;  /* 0x0000140a0a077981 */ /* 0x000f22000c1e1900 */
[----:B------:R-:W-:-:S03]  /*0660*/  IMAD.WIDE R16, R0, 0x4, R16 ;  /* 0x0000000400107825 */ /* 0x000fc600078e0210 */
[----:B------:R-:W4:Y:S04]  /*0670*/  LDG.E R18, desc[UR10][R18.64] ;  /* 0x0000000a12127981 */ /* 0x000f28000c1e1900 */
[----:B------:R-:W4:Y:S04]  /*0680*/  LDG.E R21, desc[UR10][R10.64+0x18] ;  /* 0x0000180a0a157981 */ /* 0x000f28000c1e1900 */
[----:B------:R-:W4:Y:S04]  /*0690*/  LDG.E R16, desc[UR10][R16.64] ;  /* 0x0000000a10107981 */ /* 0x000f28000c1e1900 */
[----:B------:R0:W4:Y:S01]  /*06a0*/  LDG.E R5, desc[UR10][R10.64+0x1c] ;  /* 0x00001c0a0a057981 */ /* 0x000122000c1e1900 */
[----:B------:R-:W-:-:S04]  /*06b0*/  UIADD3 UR9, UPT, UPT, UR9, 0x10, URZ ;  /* 0x0000001009097890 */ /* 0x000fc8000fffe0ff */
[----:B------:R-:W-:Y:S01]  /*06c0*/  UISETP.NE.AND UP1, UPT, UR9, URZ, UPT ;  /* 0x000000ff0900728c */ /* 0x000fe2000bf25270 */
[----:B------:R-:W-:-:S04]  /*06d0*/  IADD3 R14, P1, PT, R14, 0x80, RZ ;  /* 0x000000800e0e7810 */ /* 0x000fc80007f3e0ff */
[----:B------:R-:W-:Y:S01]  /*06e0*/  IADD3.X R15, PT, PT, RZ, R15, RZ, P1, !PT ;  /* 0x0000000fff0f7210 */ /* 0x000fe20000ffe4ff */
[----:B--2---:R-:W-:-:S04]  /*06f0*/  FFMA R26, R27, R23, R26 ;  /* 0x000000171b1a7223 */ /* 0x004fc8000000001a */
[----:B---3--:R-:W-:-:S04]  /*0700*/  FFMA R29, R29, R8, R26 ;  /* 0x000000081d1d7223 */ /* 0x008fc8000000001a */
[----:B-----5:R-:W-:-:S04]  /*0710*/  FFMA R20, R28, R20, R29 ;  /* 0x000000141c147223 */ /* 0x020fc8000000001d */
[----:B----4-:R-:W-:-:S04]  /*0720*/  FFMA R9, R9, R6, R20 ;  /* 0x0000000609097223 */ /* 0x010fc80000000014 */
[----:B------:R-:W-:-:S04]  /*0730*/  FFMA R22, R22, R24, R9 ;  /* 0x0000001816167223 */ /* 0x000fc80000000009 */
[----:B------:R-:W-:Y:S01]  /*0740*/  FFMA R22, R7, R4, R22 ;  /* 0x0000000407167223 */ /* 0x000fe20000000016 */
[----:B------:R-:W-:-:S03]  /*0750*/  IADD3 R4, P0, PT, R10, 0x40, RZ ;  /* 0x000000400a047810 */ /* 0x000fc60007f1e0ff */
[----:B------:R-:W-:Y:S01]  /*0760*/  FFMA R18, R21, R18, R22 ;  /* 0x0000001215127223 */ /* 0x000fe20000000016 */
[----:B0-----:R-:W-:-:S03]  /*0770*/  IADD3.X R11, PT, PT, RZ, R11, RZ, P0, !PT ;  /* 0x0000000bff0b7210 */ /* 0x001fc600007fe4ff */
[----:B------:R-:W-:Y:S01]  /*0780*/  FFMA R9, R5, R16, R18 ;  /* 0x0000001005097223 */ /* 0x000fe20000000012 */
[----:B------:R-:W-:Y:S06]  /*0790*/  BRA.U UP1, `(.L_x_10) ;  /* 0xfffffff901a07547 */ /* 0x000fec000b83ffff */
.L_x_9:
[----:B------:R-:W-:Y:S05]  /*07a0*/  BRA.U !UP0, `(.L_x_8) ;  /* 0x0000000508907547 */ /* 0x000fea000b800000 */
[----:B------:R-:W-:Y:S02]  /*07b0*/  UISETP.GE.U32.AND UP0, UPT, UR7, 0x8, UPT ;  /* 0x000000080700788c */ /* 0x000fe4000bf06070 */
[----:B------:R-:W-:-:S04]  /*07c0*/  ULOP3.LUT UR5, UR6, 0x7, URZ, 0xc0, !UPT ;  /* 0x0000000706057892 */ /* 0x000fc8000f8ec0ff */
[----:B------:R-:W-:-:S03]  /*07d0*/  UISETP.NE.AND UP1, UPT, UR5, URZ, UPT ;  /* 0x000000ff0500728c */ /* 0x000fc6000bf25270 */
[----:B------:R-:W-:Y:S08]  /*07e0*/  BRA.U !UP0, `(.L_x_11) ;  /* 0x0000000108b07547 */ /* 0x000ff0000b800000 */
[----:B------:R-:W0:Y:S02]  /*07f0*/  LDC.64 R26, c[0x0][0x388] ;  /* 0x0000e200ff1a7b82 */ /* 0x000e240000000a00 */
[----:B0-----:R-:W-:-:S05]  /*0800*/  IMAD.WIDE.U32 R26, R3, 0x8, R26 ;  /* 0x00000008031a7825 */ /* 0x001fca00078e001a */
[----:B------:R-:W2:Y:S04]  /*0810*/  LDG.E.64 R4, desc[UR10][R26.64] ;  /* 0x0000000a1a047981 */ /* 0x000ea8000c1e1b00 */
[----:B------:R-:W3:Y:S04]  /*0820*/  LDG.E.64 R28, desc[UR10][R26.64+0x8] ;  /* 0x0000080a1a1c7981 */ /* 0x000ee8000c1e1b00 */
[----:B------:R-:W4:Y:S04]  /*0830*/  LDG.E.64 R22, desc[UR10][R26.64+0x10] ;  /* 0x0000100a1a167981 */ /* 0x000f28000c1e1b00 */
[----:B------:R-:W4:Y:S04]  /*0840*/  LDG.E.64 R24, desc[UR10][R26.64+0x18] ;  /* 0x0000180a1a187981 */ /* 0x000f28000c1e1b00 */
[----:B------:R-:W4:Y:S04]  /*0850*/  LDG.E.64 R20, desc[UR10][R26.64+0x20] ;  /* 0x0000200a1a147981 */ /* 0x000f28000c1e1b00 */
[----:B------:R-:W4:Y:S04]  /*0860*/  LDG.E.64 R18, desc[UR10][R26.64+0x28] ;  /* 0x0000280a1a127981 */ /* 0x000f28000c1e1b00 */
[----:B------:R-:W4:Y:S04]  /*0870*/  LDG.E.64 R16, desc[UR10][R26.64+0x30] ;  /* 0x0000300a1a107981 */ /* 0x000f28000c1e1b00 */
[----:B------:R-:W4:Y:S01]  /*0880*/  LDG.E.64 R14, desc[UR10][R26.64+0x38] ;  /* 0x0000380a1a0e7981 */ /* 0x000f22000c1e1b00 */
[----:B-----5:R-:W-:-:S05]  /*0890*/  IMAD.WIDE.U32 R10, R3, 0x4, R12 ;  /* 0x00000004030a7825 */ /* 0x020fca00078e000c */
[----:B------:R-:W4:Y:S04]  /*08a0*/  LDG.E R6, desc[UR10][R10.64] ;  /* 0x0000000a0a067981 */ /* 0x000f28000c1e1900 */
[----:B------:R-:W4:Y:S04]  /*08b0*/  LDG.E R8, desc[UR10][R10.64+0x4] ;  /* 0x0000040a0a087981 */ /* 0x000f28000c1e1900 */
[----:B------:R-:W4:Y:S04]  /*08c0*/  LDG.E R7, desc[UR10][R10.64+0x8] ;  /* 0x0000080a0a077981 */ /* 0x000f28000c1e1900 */
[----:B------:R-:W4:Y:S04]  /*08d0*/  LDG.E R26, desc[UR10][R10.64+0xc] ;  /* 0x00000c0a0a1a7981 */ /* 0x000f28000c1e1900 */
[----:B------:R-:W4:Y:S01]  /*08e0*/  LDG.E R27, desc[UR10][R10.64+0x10] ;  /* 0x0000100a0a1b7981 */ /* 0x000f22000c1e1900 */
[----:B--2---:R-:W-:-:S04]  /*08f0*/  IMAD.WIDE R4, R0, 0x4, R4 ;  /* 0x0000000400047825 */ /* 0x004fc800078e0204 */
[C---:B---3--:R-:W-:Y:S02]  /*0900*/  IMAD.WIDE R28, R0.reuse, 0x4, R28 ;  /* 0x00000004001c7825 */ /* 0x048fe400078e021c */
[----:B------:R-:W2:Y:S02]  /*0910*/  LDG.E R4, desc[UR10][R4.64] ;  /* 0x0000000a04047981 */ /* 0x000ea4000c1e1900 */
[----:B----4-:R-:W-:-:S04]  /*0920*/  IMAD.WIDE R22, R0, 0x4, R22 ;  /* 0x0000000400167825 */ /* 0x010fc800078e0216 */
[C---:B------:R-:W-:Y:S02]  /*0930*/  IMAD.WIDE R24, R0.reuse, 0x4, R24 ;  /* 0x0000000400187825 */ /* 0x040fe400078e0218 */
[----:B------:R-:W3:Y:S04]  /*0940*/  LDG.E R22, desc[UR10][R22.64] ;  /* 0x0000000a16167981 */ /* 0x000ee8000c1e1900 */
[----:B------:R-:W4:Y:S01]  /*0950*/  LDG.E R5, desc[UR10][R28.64] ;  /* 0x0000000a1c057981 */ /* 0x000f22000c1e1900 */
[----:B------:R-:W-:-:S03]  /*0960*/  IMAD.WIDE R20, R0, 0x4, R20 ;  /* 0x0000000400147825 */ /* 0x000fc600078e0214 */
[----:B------:R-:W3:Y:S01]  /*0970*/  LDG.E R25, desc[UR10][R24.64] ;  /* 0x0000000a18197981 */ /* 0x000ee2000c1e1900 */
[----:B------:R-:W-:-:S03]  /*0980*/  IMAD.WIDE R18, R0, 0x4, R18 ;  /* 0x0000000400127825 */ /* 0x000fc600078e0212 */
[----:B------:R-:W3:Y:S01]  /*0990*/  LDG.E R20, desc[UR10][R20.64] ;  /* 0x0000000a14147981 */ /* 0x000ee2000c1e1900 */
[----:B------:R-:W-:-:S03]  /*09a0*/  IMAD.WIDE R16, R0, 0x4, R16 ;  /* 0x0000000400107825 */ /* 0x000fc600078e0210 */
[----:B------:R-:W3:Y:S01]  /*09b0*/  LDG.E R19, desc[UR10][R18.64] ;  /* 0x0000000a12137981 */ /* 0x000ee2000c1e1900 */
[----:B------:R-:W-:-:S03]  /*09c0*/  IMAD.WIDE R14, R0, 0x4, R14 ;  /* 0x00000004000e7825 */ /* 0x000fc600078e020e */
[----:B------:R-:W3:Y:S04]  /*09d0*/  LDG.E R28, desc[UR10][R10.64+0x14] ;  /* 0x0000140a0a1c7981 */ /* 0x000ee8000c1e1900 */
[----:B------:R-:W3:Y:S04]  /*09e0*/  LDG.E R16, desc[UR10][R16.64] ;  /* 0x0000000a10107981 */ /* 0x000ee8000c1e1900 */
[----:B------:R-:W3:Y:S04]  /*09f0*/  LDG.E R23, desc[UR10][R10.64+0x18] ;  /* 0x0000180a0a177981 */ /* 0x000ee8000c1e1900 */
[----:B------:R-:W3:Y:S04]  /*0a00*/  LDG.E R24, desc[UR10][R10.64+0x1c] ;  /* 0x00001c0a0a187981 */ /* 0x000ee8000c1e1900 */
[----:B------:R-:W3:Y:S01]  /*0a10*/  LDG.E R14, desc[UR10][R14.64] ;  /* 0x0000000a0e0e7981 */ /* 0x000ee2000c1e1900 */
[----:B------:R-:W-:Y:S01]  /*0a20*/  IADD3 R3, PT, PT, R3, 0x8, RZ ;  /* 0x0000000803037810 */ /* 0x000fe20007ffe0ff */
[----:B--2---:R-:W-:-:S04]  /*0a30*/  FFMA R9, R6, R4, R9 ;  /* 0x0000000406097223 */ /* 0x004fc80000000009 */
[----:B----4-:R-:W-:-:S04]  /*0a40*/  FFMA R8, R8, R5, R9 ;  /* 0x0000000508087223 */ /* 0x010fc80000000009 */
[----:B---3--:R-:W-:-:S04]  /*0a50*/  FFMA R7, R7, R22, R8 ;  /* 0x0000001607077223 */ /* 0x008fc80000000008 */
[----:B------:R-:W-:-:S04]  /*0a60*/  FFMA R26, R26, R25, R7 ;  /* 0x000000191a1a7223 */ /* 0x000fc80000000007 */
[----:B------:R-:W-:-:S04]  /*0a70*/  FFMA R27, R27, R20, R26 ;  /* 0x000000141b1b7223 */ /* 0x000fc8000000001a */
[----:B------:R-:W-:-:S04]  /*0a80*/  FFMA R28, R28, R19, R27 ;  /* 0x000000131c1c7223 */ /* 0x000fc8000000001b */
[----:B------:R-:W-:-:S04]  /*0a90*/  FFMA R23, R23, R16, R28 ;  /* 0x0000001017177223 */ /* 0x000fc8000000001c */
[----:B------:R-:W-:-:S07]  /*0aa0*/  FFMA R9, R24, R14, R23 ;  /* 0x0000000e18097223 */ /* 0x000fce0000000017 */
.L_x_11:
        /* <DEDUP_REMOVED lines=10> */
[----:B------:R-:W4:Y:S01]  /*0b50*/  LDG.E.64 R6, desc[UR10][R14.64+0x18] ;  /* 0x0000180a0e067981 */ /* 0x000f22000c1e1b00 */
[----:B--2---:R-:W-:-:S04]  /*0b60*/  IMAD.WIDE R16, R0, 0x4, R4 ;  /* 0x0000000400107825 */ /* 0x004fc800078e0204 */
[----:B-----5:R-:W-:Y:S02]  /*0b70*/  IMAD.WIDE.U32 R4, R3, 0x4, R12 ;  /* 0x0000000403047825 */ /* 0x020fe400078e000c */
[----:B------:R-:W2:Y:S02]  /*0b80*/  LDG.E R16, desc[UR10][R16.64] ;  /* 0x0000000a10107981 */ /* 0x000ea4000c1e1900 */
[C---:B---3--:R-:W-:Y:S02]  /*0b90*/  IMAD.WIDE R18, R0.reuse, 0x4, R18 ;  /* 0x0000000400127825 */ /* 0x048fe400078e0212 */
[----:B------:R-:W2:Y:S02]  /*0ba0*/  LDG.E R8, desc[UR10][R4.64] ;  /* 0x0000000a04087981 */ /* 0x000ea4000c1e1900 */
[C---:B----4-:R-:W-:Y:S02]  /*0bb0*/  IMAD.WIDE R10, R0.reuse, 0x4, R10 ;  /* 0x00000004000a7825 */ /* 0x050fe400078e020a */
[----:B------:R-:W3:Y:S02]  /*0bc0*/  LDG.E R18, desc[UR10][R18.64] ;  /* 0x0000000a12127981 */ /* 0x000ee4000c1e1900 */
[----:B------:R-:W-:-:S02]  /*0bd0*/  IMAD.WIDE R6, R0, 0x4, R6 ;  /* 0x0000000400067825 */ /* 0x000fc400078e0206 */
[----:B------:R-:W3:Y:S04]  /*0be0*/  LDG.E R21, desc[UR10][R4.64+0x4] ;  /* 0x0000040a04157981 */ /* 0x000ee8000c1e1900 */
[----:B------:R-:W4:Y:S04]  /*0bf0*/  LDG.E R10, desc[UR10][R10.64] ;  /* 0x0000000a0a0a7981 */ /* 0x000f28000c1e1900 */
[----:B------:R-:W4:Y:S04]  /*0c00*/  LDG.E R15, desc[UR10][R4.64+0x8] ;  /* 0x0000080a040f7981 */ /* 0x000f28000c1e1900 */
[----:B------:R-:W4:Y:S04]  /*0c10*/  LDG.E R23, desc[UR10][R4.64+0xc] ;  /* 0x00000c0a04177981 */ /* 0x000f28000c1e1900 */
[----:B------:R-:W4:Y:S01]  /*0c20*/  LDG.E R6, desc[UR10][R6.64] ;  /* 0x0000000a06067981 */ /* 0x000f22000c1e1900 */
[----:B------:R-:W-:Y:S01]  /*0c30*/  IADD3 R3, PT, PT, R3, 0x4, RZ ;  /* 0x0000000403037810 */ /* 0x000fe20007ffe0ff */
[----:B--2---:R-:W-:-:S04]  /*0c40*/  FFMA R8, R8, R16, R9 ;  /* 0x0000001008087223 */ /* 0x004fc80000000009 */
[----:B---3--:R-:W-:-:S04]  /*0c50*/  FFMA R8, R21, R18, R8 ;  /* 0x0000001215087223 */ /* 0x008fc80000000008 */
[----:B----4-:R-:W-:-:S04]  /*0c60*/  FFMA R8, R15, R10, R8 ;  /* 0x0000000a0f087223 */ /* 0x010fc80000000008 */
[----:B------:R-:W-:-:S07]  /*0c70*/  FFMA R9, R23, R6, R8 ;  /* 0x0000000617097223 */ /* 0x000fce0000000008 */
.L_x_12:
[----:B------:R-:W-:Y:S05]  /*0c80*/  BRA.U !UP1, `(.L_x_8) ;  /* 0x0000000109587547 */ /* 0x000fea000b800000 */
[----:B------:R-:W0:Y:S01]  /*0c90*/  LDC.64 R4, c[0x0][0x388] ;  /* 0x0000e200ff047b82 */ /* 0x000e220000000a00 */
[----:B-----5:R-:W-:Y:S01]  /*0ca0*/  IMAD.WIDE.U32 R12, R3, 0x4, R12 ;  /* 0x00000004030c7825 */ /* 0x020fe200078e000c */
[----:B------:R-:W-:-:S03]  /*0cb0*/  UIADD3 UR4, UPT, UPT, -UR4, URZ, URZ ;  /* 0x000000ff04047290 */ /* 0x000fc6000fffe1ff */
[----:B0-----:R-:W-:-:S03]  /*0cc0*/  IMAD.WIDE.U32 R4, R3, 0x8, R4 ;  /* 0x0000000803047825 */ /* 0x001fc600078e0004 */
[----:B------:R-:W-:Y:S02]  /*0cd0*/  MOV R3, R4 ;  /* 0x0000000400037202 */ /* 0x000fe40000000f00 */
[----:B------:R-:W-:-:S07]  /*0ce0*/  MOV R10, R5 ;  /* 0x00000005000a7202 */ /* 0x000fce0000000f00 */
.L_x_13:
[----:B------:R-:W-:Y:S02]  /*0cf0*/  MOV R6, R3 ;  /* 0x0000000300067202 */ /* 0x000fe40000000f00 */
[----:B------:R-:W-:-:S05]  /*0d00*/  MOV R7, R10 ;  /* 0x0000000a00077202 */ /* 0x000fca0000000f00 */
[----:B------:R0:W2:Y:S02]  /*0d10*/  LDG.E.64 R4, desc[UR10][R6.64] ;  /* 0x0000000a06047981 */ /* 0x0000a4000c1e1b00 */
[----:B0-----:R-:W-:Y:S02]  /*0d20*/  MOV R6, R12 ;  /* 0x0000000c00067202 */ /* 0x001fe40000000f00 */
[----:B------:R-:W-:-:S05]  /*0d30*/  MOV R7, R13 ;  /* 0x0000000d00077202 */ /* 0x000fca0000000f00 */
[----:B------:R-:W3:Y:S01]  /*0d40*/  LDG.E R8, desc[UR10][R6.64] ;  /* 0x0000000a06087981 */ /* 0x000ee2000c1e1900 */
[----:B--2---:R-:W-:-:S06]  /*0d50*/  IMAD.WIDE R4, R0, 0x4, R4 ;  /* 0x0000000400047825 */ /* 0x004fcc00078e0204 */
[----:B------:R-:W3:Y:S01]  /*0d60*/  LDG.E R4, desc[UR10][R4.64] ;  /* 0x0000000a04047981 */ /* 0x000ee2000c1e1900 */
[----:B------:R-:W-:-:S04]  /*0d70*/  UIADD3 UR4, UPT, UPT, UR4, 0x1, URZ ;  /* 0x0000000104047890 */ /* 0x000fc8000fffe0ff */
[----:B------:R-:W-:Y:S01]  /*0d80*/  UISETP.NE.AND UP0, UPT, UR4, URZ, UPT ;  /* 0x000000ff0400728c */ /* 0x000fe2000bf05270 */
[----:B------:R-:W-:Y:S02]  /*0d90*/  IADD3 R3, P0, PT, R3, 0x8, RZ ;  /* 0x0000000803037810 */ /* 0x000fe40007f1e0ff */
[----:B------:R-:W-:Y:S02]  /*0da0*/  IADD3 R12, P1, PT, R12, 0x4, RZ ;  /* 0x000000040c0c7810 */ /* 0x000fe40007f3e0ff */
[----:B------:R-:W-:Y:S02]  /*0db0*/  IADD3.X R10, PT, PT, RZ, R10, RZ, P0, !PT ;  /* 0x0000000aff0a7210 */ /* 0x000fe400007fe4ff */
[----:B------:R-:W-:Y:S01]  /*0dc0*/  IADD3.X R13, PT, PT, RZ, R13, RZ, P1, !PT ;  /* 0x0000000dff0d7210 */ /* 0x000fe20000ffe4ff */
[----:B---3--:R-:W-:Y:S01]  /*0dd0*/  FFMA R9, R8, R4, R9 ;  /* 0x0000000408097223 */ /* 0x008fe20000000009 */
[----:B------:R-:W-:Y:S07]  /*0de0*/  BRA.U UP0, `(.L_x_13) ;  /* 0xfffffffd00c07547 */ /* 0x000fee000b83ffff */
.L_x_8:
[----:B------:R-:W0:Y:S02]  /*0df0*/  LDC.64 R4, c[0x0][0x390] ;  /* 0x0000e400ff047b82 */ /* 0x000e240000000a00 */
[----:B0-----:R-:W-:-:S06]  /*0e00*/  IMAD.WIDE.U32 R2, R2, 0x8, R4 ;  /* 0x0000000802027825 */ /* 0x001fcc00078e0004 */
[----:B------:R-:W2:Y:S02]  /*0e10*/  LDG.E.64 R2, desc[UR10][R2.64] ;  /* 0x0000000a02027981 */ /* 0x000ea4000c1e1b00 */
[----:B--2---:R-:W-:-:S05]  /*0e20*/  IMAD.WIDE R4, R0, 0x4, R2 ;  /* 0x0000000400047825 */ /* 0x004fca00078e0202 */
[----:B------:R-:W-:Y:S01]  /*0e30*/  STG.E desc[UR10][R4.64], R9 ;  /* 0x0000000904007986 */ /* 0x000fe2000c10190a */
[----:B------:R-:W-:Y:S05]  /*0e40*/  EXIT ;  /* 0x000000000000794d */ /* 0x000fea0003800000 */
.L_x_14:
        /* <DEDUP_REMOVED lines=11> */
.L_x_16:


//--------------------- .nv.shared._Z8sharedMMPPKfS1_PPfi --------------------------
	.section	.nv.shared._Z8sharedMMPPKfS1_PPfi,"aw",@nobits
	.sectionflags	@""
	.align	4
.nv.shared._Z8sharedMMPPKfS1_PPfi:
	.zero		9216


//--------------------- .nv.shared.reserved.0     --------------------------
	.section	.nv.shared.reserved.0,"aw",@nobits
	.weak		__nv_reservedSMEM_offset_0_alias
	.size		__nv_reservedSMEM_offset_0_alias, 0, 64
	.other		__nv_reservedSMEM_offset_0_alias,@"STO_CUDA_RESERVED_SHARED STV_DEFAULT"
__nv_reservedSMEM_offset_0_alias:
	.zero		0
	.zero		64


//--------------------- .nv.constant0._Z8sharedMMPPKfS1_PPfi --------------------------
	.section	.nv.constant0._Z8sharedMMPPKfS1_PPfi,"a",@progbits
	.sectionflags	@""
	.align	4
.nv.constant0._Z8sharedMMPPKfS1_PPfi:
	.zero		924


//--------------------- .nv.constant0._Z7naiveMMPPKfS1_PPfi --------------------------
	.section	.nv.constant0._Z7naiveMMPPKfS1_PPfi,"a",@progbits
	.sectionflags	@""
	.align	4
.nv.constant0._Z7naiveMMPPKfS1_PPfi:
	.zero		924


//--------------------- SYMBOLS --------------------------

	.type		.nv.reservedSmem.offset0,@object
	.size		.nv.reservedSmem.offset0,0x4
	.type		.nv.reservedSmem.cap,@object
	.size		.nv.reservedSmem.cap,0x4
